def matmul_kernel(
    a_ptr,
    b_ptr,
    c_ptr,
    M,
    N,
    K,
    stride_am,
    stride_ak,
    stride_bk,
    stride_bn,
    stride_cm,
    stride_cn,
    BLOCK_M: tl.constexpr,
    BLOCK_N: tl.constexpr,
    BLOCK_K: tl.constexpr,
    GROUP_M: tl.constexpr,
):
    pid = tl.program_id(axis=0)
    num_pid_m = tl.cdiv(M, BLOCK_M)
    num_pid_n = tl.cdiv(N, BLOCK_N)
    num_pid_in_group = GROUP_M * num_pid_n
    group_id = pid // num_pid_in_group
    first_pid_m = group_id * GROUP_M
    group_size_m = min(num_pid_m - first_pid_m, GROUP_M)
    pid_m = first_pid_m + ((pid % num_pid_in_group) % group_size_m)
    pid_n = (pid % num_pid_in_group) // group_size_m

    offs_am = (pid_m * BLOCK_M + tl.arange(0, BLOCK_M)) % M
    offs_bn = (pid_n * BLOCK_N + tl.arange(0, BLOCK_N)) % N
    offs_k = tl.arange(0, BLOCK_K)
    a_ptrs = a_ptr + offs_am[:, None] * stride_am + offs_k[None, :] * stride_ak
    b_ptrs = b_ptr + offs_k[:, None] * stride_bk + offs_bn[None, :] * stride_bn

    acc = tl.zeros((BLOCK_M, BLOCK_N), dtype=tl.float32)
    for kk in range(0, tl.cdiv(K, BLOCK_K)):
        a = tl.load(a_ptrs, mask=offs_k[None, :] < K - kk * BLOCK_K, other=0.0)
        b = tl.load(b_ptrs, mask=offs_k[:, None] < K - kk * BLOCK_K, other=0.0)
        acc = tl.dot(a, b, acc)
        a_ptrs += BLOCK_K * stride_ak
        b_ptrs += BLOCK_K * stride_bk

    c = acc.to(c_ptr.dtype.element_ty)
    offs_cm = pid_m * BLOCK_M + tl.arange(0, BLOCK_M)
    offs_cn = pid_n * BLOCK_N + tl.arange(0, BLOCK_N)
    c_ptrs = c_ptr + offs_cm[:, None] * stride_cm + offs_cn[None, :] * stride_cn
    mask = (offs_cm[:, None] < M) & (offs_cn[None, :] < N)
    tl.store(c_ptrs, c, mask=mask)

# config = {"BLOCK_K": 64, "BLOCK_M": 256, "BLOCK_N": 128, "GROUP_M": 8, "arch": "sm_80", "dtype": "fp32", "num_ctas": 1, "num_stages": 3, "num_warps": 16}
# arch = sm_80


// ===== COMPILED SASS (sm_80) =====

	.target	sm_80

	.elftype	@"ET_EXEC"


//--------------------- .note.nv.tkinfo           --------------------------
	.section	.note.nv.tkinfo,"",@"SHT_NOTE"
	.sectionflags	@"SHF_NOTE_NV_TKINFO"
	.tkinfo
        /*0018*/ 	.word	0x00000002
        /*0030*/ 	.string	""
        /*0030*/ 	.string	"ptxas"
        /*0030*/ 	.string	"Cuda compilation tools, release 13.0, V13.0.88"
        /*0030*/ 	.string	"Build cuda_13.0.r13.0/compiler.36424714_0"
        /*0030*/ 	.string	"-v  -suppress-debug-info  -lineinfo  -arch sm_80 "



//--------------------- .note.nv.cuinfo           --------------------------
	.section	.note.nv.cuinfo,"",@"SHT_NOTE"
	.sectionflags	@"SHF_NOTE_NV_CUINFO"
        /*0018*/ 	.short	0x0002
        /*001a*/ 	.short	0x0050
        /*001c*/ 	.short	0x0082
	.zero		2


//--------------------- .nv.info                  --------------------------
	.section	.nv.info,"",@"SHT_CUDA_INFO"
	.align	4


	//----- nvinfo : EIATTR_REGCOUNT
	.align		4
        /*0000*/ 	.byte	0x04, 0x2f
        /*0002*/ 	.short	(.L_1 - .L_0)
	.align		4
.L_0:
        /*0004*/ 	.word	index@(matmul_kernel)
        /*0008*/ 	.word	0x00000080


	//----- nvinfo : EIATTR_FRAME_SIZE
	.align		4
.L_1:
        /*000c*/ 	.byte	0x04, 0x11
        /*000e*/ 	.short	(.L_3 - .L_2)
	.align		4
.L_2:
        /*0010*/ 	.word	index@(matmul_kernel)
        /*0014*/ 	.word	0x00000138


	//----- nvinfo : EIATTR_MIN_STACK_SIZE
	.align		4
.L_3:
        /*0018*/ 	.byte	0x04, 0x12
        /*001a*/ 	.short	(.L_5 - .L_4)
	.align		4
.L_4:
        /*001c*/ 	.word	index@(matmul_kernel)
        /*0020*/ 	.word	0x00000138
.L_5:


//--------------------- .nv.info.matmul_kernel    --------------------------
	.section	.nv.info.matmul_kernel,"",@"SHT_CUDA_INFO"
	.sectionflags	@""
	.align	4


	//----- nvinfo : EIATTR_CUDA_API_VERSION
	.align		4
        /*0000*/ 	.byte	0x04, 0x37
        /*0002*/ 	.short	(.L_7 - .L_6)
.L_6:
        /*0004*/ 	.word	0x00000082


	//----- nvinfo : EIATTR_SW2861232_WAR
	.align		4
.L_7:
        /*0008*/ 	.byte	0x01, 0x35
	.zero		2


	//----- nvinfo : EIATTR_PARAM_CBANK
	.align		4
        /*000c*/ 	.byte	0x04, 0x0a
        /*000e*/ 	.short	(.L_9 - .L_8)
	.align		4
.L_8:
        /*0010*/ 	.word	index@(.nv.constant0.matmul_kernel)
        /*0014*/ 	.short	0x0160
        /*0016*/ 	.short	0x0050


	//----- nvinfo : EIATTR_CBANK_PARAM_SIZE
	.align		4
.L_9:
        /*0018*/ 	.byte	0x03, 0x19
        /*001a*/ 	.short	0x0050


	//----- nvinfo : EIATTR_KPARAM_INFO
	.align		4
        /*001c*/ 	.byte	0x04, 0x17
        /*001e*/ 	.short	(.L_11 - .L_10)
.L_10:
        /*0020*/ 	.word	0x00000000
        /*0024*/ 	.short	0x000d
        /*0026*/ 	.short	0x0048
        /*0028*/ 	.byte	0x00, 0xf4, 0x21, 0x00


	//----- nvinfo : EIATTR_KPARAM_INFO
	.align		4
.L_11:
        /*002c*/ 	.byte	0x04, 0x17
        /*002e*/ 	.short	(.L_13 - .L_12)
.L_12:
        /*0030*/ 	.word	0x00000000
        /*0034*/ 	.short	0x000c
        /*0036*/ 	.short	0x0040
        /*0038*/ 	.byte	0x00, 0xf4, 0x21, 0x00


	//----- nvinfo : EIATTR_KPARAM_INFO
	.align		4
.L_13:
        /*003c*/ 	.byte	0x04, 0x17
        /*003e*/ 	.short	(.L_15 - .L_14)
.L_14:
        /*0040*/ 	.word	0x00000000
        /*0044*/ 	.short	0x000b
        /*0046*/ 	.short	0x0038
        /*0048*/ 	.byte	0x00, 0xf0, 0x11, 0x00


	//----- nvinfo : EIATTR_KPARAM_INFO
	.align		4
.L_15:
        /*004c*/ 	.byte	0x04, 0x17
        /*004e*/ 	.short	(.L_17 - .L_16)
.L_16:
        /*0050*/ 	.word	0x00000000
        /*0054*/ 	.short	0x000a
        /*0056*/ 	.short	0x0034
        /*0058*/ 	.byte	0x00, 0xf0, 0x11, 0x00


	//----- nvinfo : EIATTR_KPARAM_INFO
	.align		4
.L_17:
        /*005c*/ 	.byte	0x04, 0x17
        /*005e*/ 	.short	(.L_19 - .L_18)
.L_18:
        /*0060*/ 	.word	0x00000000
        /*0064*/ 	.short	0x0009
        /*0066*/ 	.short	0x0030
        /*0068*/ 	.byte	0x00, 0xf0, 0x11, 0x00


	//----- nvinfo : EIATTR_KPARAM_INFO
	.align		4
.L_19:
        /*006c*/ 	.byte	0x04, 0x17
        /*006e*/ 	.short	(.L_21 - .L_20)
.L_20:
        /*0070*/ 	.word	0x00000000
        /*0074*/ 	.short	0x0008
        /*0076*/ 	.short	0x002c
        /*0078*/ 	.byte	0x00, 0xf0, 0x11, 0x00


	//----- nvinfo : EIATTR_KPARAM_INFO
	.align		4
.L_21:
        /*007c*/ 	.byte	0x04, 0x17
        /*007e*/ 	.short	(.L_23 - .L_22)
.L_22:
        /*0080*/ 	.word	0x00000000
        /*0084*/ 	.short	0x0007
        /*0086*/ 	.short	0x0028
        /*0088*/ 	.byte	0x00, 0xf0, 0x11, 0x00


	//----- nvinfo : EIATTR_KPARAM_INFO
	.align		4
.L_23:
        /*008c*/ 	.byte	0x04, 0x17
        /*008e*/ 	.short	(.L_25 - .L_24)
.L_24:
        /*0090*/ 	.word	0x00000000
        /*0094*/ 	.short	0x0006
        /*0096*/ 	.short	0x0024
        /*0098*/ 	.byte	0x00, 0xf0, 0x11, 0x00


	//----- nvinfo : EIATTR_KPARAM_INFO
	.align		4
.L_25:
        /*009c*/ 	.byte	0x04, 0x17
        /*009e*/ 	.short	(.L_27 - .L_26)
.L_26:
        /*00a0*/ 	.word	0x00000000
        /*00a4*/ 	.short	0x0005
        /*00a6*/ 	.short	0x0020
        /*00a8*/ 	.byte	0x00, 0xf0, 0x11, 0x00


	//----- nvinfo : EIATTR_KPARAM_INFO
	.align		4
.L_27:
        /*00ac*/ 	.byte	0x04, 0x17
        /*00ae*/ 	.short	(.L_29 - .L_28)
.L_28:
        /*00b0*/ 	.word	0x00000000
        /*00b4*/ 	.short	0x0004
        /*00b6*/ 	.short	0x001c
        /*00b8*/ 	.byte	0x00, 0xf0, 0x11, 0x00


	//----- nvinfo : EIATTR_KPARAM_INFO
	.align		4
.L_29:
        /*00bc*/ 	.byte	0x04, 0x17
        /*00be*/ 	.short	(.L_31 - .L_30)
.L_30:
        /*00c0*/ 	.word	0x00000000
        /*00c4*/ 	.short	0x0003
        /*00c6*/ 	.short	0x0018
        /*00c8*/ 	.byte	0x00, 0xf0, 0x11, 0x00


	//----- nvinfo : EIATTR_KPARAM_INFO
	.align		4
.L_31:
        /*00cc*/ 	.byte	0x04, 0x17
        /*00ce*/ 	.short	(.L_33 - .L_32)
.L_32:
        /*00d0*/ 	.word	0x00000000
        /*00d4*/ 	.short	0x0002
        /*00d6*/ 	.short	0x0010
        /*00d8*/ 	.byte	0x00, 0xf4, 0x21, 0x00


	//----- nvinfo : EIATTR_KPARAM_INFO
	.align		4
.L_33:
        /*00dc*/ 	.byte	0x04, 0x17
        /*00de*/ 	.short	(.L_35 - .L_34)
.L_34:
        /*00e0*/ 	.word	0x00000000
        /*00e4*/ 	.short	0x0001
        /*00e6*/ 	.short	0x0008
        /*00e8*/ 	.byte	0x00, 0xf4, 0x21, 0x00


	//----- nvinfo : EIATTR_KPARAM_INFO
	.align		4
.L_35:
        /*00ec*/ 	.byte	0x04, 0x17
        /*00ee*/ 	.short	(.L_37 - .L_36)
.L_36:
        /*00f0*/ 	.word	0x00000000
        /*00f4*/ 	.short	0x0000
        /*00f6*/ 	.short	0x0000
        /*00f8*/ 	.byte	0x00, 0xf4, 0x21, 0x00


	//----- nvinfo : EIATTR_MAXREG_COUNT
	.align		4
.L_37:
        /*00fc*/ 	.byte	0x03, 0x1b
        /*00fe*/ 	.short	0x0080


	//----- nvinfo : EIATTR_NUM_BARRIERS
	.align		4
        /*0100*/ 	.byte	0x02, 0x4c
        /*0102*/ 	.byte	0x01
	.zero		1


	//----- nvinfo : EIATTR_ANNOTATIONS
	.align		4
        /*0104*/ 	.byte	0x04, 0x55
        /*0106*/ 	.short	(.L_39 - .L_38)


	//   ....[0]....
.L_38:
        /*0108*/ 	.word	0x00000001
        /*010c*/ 	.byte	0xd0, 0x07, 0x00, 0x00, 0x01, 0x00, 0x00, 0x00, 0x90, 0x0d, 0x00, 0x00, 0x01, 0x00, 0x00, 0x00
        /* <DEDUP_REMOVED lines=87> */
        /*068c*/ 	.byte	0x90, 0x86, 0x00, 0x00


	//----- nvinfo : EIATTR_MERCURY_ISA_VERSION
	.align		4
.L_39:
        /*0690*/ 	.byte	0x03, 0x5f
        /*0692*/ 	.short	0x0000


	//----- nvinfo : EIATTR_EXIT_INSTR_OFFSETS
	.align		4
        /*0694*/ 	.byte	0x04, 0x1c
        /*0696*/ 	.short	(.L_41 - .L_40)


	//   ....[0]....
.L_40:
        /*0698*/ 	.word	0x0000a600


	//   ....[1]....
        /*069c*/ 	.word	0x0000a620


	//----- nvinfo : EIATTR_REQNTID
	.align		4
.L_41:
        /*06a0*/ 	.byte	0x04, 0x10
        /*06a2*/ 	.short	(.L_43 - .L_42)
.L_42:
        /*06a4*/ 	.word	0x00000200
        /*06a8*/ 	.word	0x00000001
        /*06ac*/ 	.word	0x00000001
.L_43:


//--------------------- .nv.callgraph             --------------------------
	.section	.nv.callgraph,"",@"SHT_CUDA_CALLGRAPH"
	.align	4
	.sectionentsize	8
	.align		4
        /*0000*/ 	.word	0x00000000
	.align		4
        /*0004*/ 	.word	0xffffffff
	.align		4
        /*0008*/ 	.word	0x00000000
	.align		4
        /*000c*/ 	.word	0xfffffffe
	.align		4
        /*0010*/ 	.word	0x00000000
	.align		4
        /*0014*/ 	.word	0xfffffffd
	.align		4
        /*0018*/ 	.word	0x00000000
	.align		4
        /*001c*/ 	.word	0xfffffffc


//--------------------- .nv.rel.action            --------------------------
	.section	.nv.rel.action,"",@"SHT_CUDA_RELOCINFO"
	.align	8
	.sectionentsize	8
        /*0000*/ 	.byte	0x73, 0x00, 0x00, 0x00, 0x00, 0x00, 0x00, 0x00, 0x00, 0x00, 0x00, 0x11, 0x25, 0x00, 0x05, 0x36


//--------------------- .nv.constant0.matmul_kernel --------------------------
	.section	.nv.constant0.matmul_kernel,"a",@progbits
	.sectionflags	@""
	.align	4
.nv.constant0.matmul_kernel:
	.zero		432


//--------------------- .text.matmul_kernel       --------------------------
	.section	.text.matmul_kernel,"ax",@progbits
	.sectioninfo	@"SHI_REGISTERS=128"
	.align	128
        .global         matmul_kernel
        .type           matmul_kernel,@function
        .size           matmul_kernel,(.L_x_4 - matmul_kernel)
        .other          matmul_kernel,@"STO_CUDA_ENTRY STV_DEFAULT"
matmul_kernel:
.text.matmul_kernel:
[----:B------:R-:W-:Y:S02]  /*0000*/  IMAD.MOV.U32 R1, RZ, RZ, c[0x0][0x28] ;  /* 0x00000a00ff017624 */ /* 0x000fe400078e00ff */
[----:B------:R-:W-:Y:S01]  /*0010*/  IMAD.MOV.U32 R0, RZ, RZ, c[0x0][0x17c] ;  /* 0x00005f00ff007624 */ /* 0x000fe200078e00ff */
[----:B------:R-:W1:Y:S01]  /*0020*/  S2R R7, SR_CTAID.X ;  /* 0x0000000000077919 */ /* 0x000e620000002500 */
[----:B------:R-:W-:Y:S01]  /*0030*/  IMAD.MOV.U32 R117, RZ, RZ, c[0x0][0x188] ;  /* 0x00006200ff757624 */ /* 0x000fe200078e00ff */
[----:B------:R-:W-:Y:S01]  /*0040*/  IADD3 R1, R1, -0x138, RZ ;  /* 0xfffffec801017810 */ /* 0x000fe20007ffe0ff */
[----:B------:R-:W-:Y:S01]  /*0050*/  ULDC.64 UR12, c[0x0][0x118] ;  /* 0x00004600000c7ab9 */ /* 0x000fe20000000a00 */
[----:B------:R-:W-:Y:S01]  /*0060*/  IADD3 R0, R0, 0x7f, RZ ;  /* 0x0000007f00007810 */ /* 0x000fe20007ffe0ff */
[----:B------:R-:W2:Y:S01]  /*0070*/  S2R R108, SR_TID.X ;  /* 0x00000000006c7919 */ /* 0x000ea20000002100 */
[----:B------:R-:W-:Y:S01]  /*0080*/  ULDC.64 UR6, c[0x0][0x188] ;  /* 0x0000620000067ab9 */ /* 0x000fe20000000a00 */
[----:B------:R-:W-:Y:S01]  /*0090*/  LOP3.LUT R102, R102, 0xfeffffff, RZ, 0xc0, !PT ;  /* 0xfeffffff66667812 */ /* 0x000fe200078ec0ff */
[----:B------:R-:W-:Y:S01]  /*00a0*/  USHF.L.U32 UR5, UR6, 0x6, URZ ;  /* 0x0000000606057899 */ /* 0x000fe2000800063f */
[----:B------:R-:W-:Y:S01]  /*00b0*/  SHF.R.S32.HI R3, RZ, 0x1f, R0 ;  /* 0x0000001fff037819 */ /* 0x000fe20000011400 */
[----:B------:R-:W-:-:S02]  /*00c0*/  ULDC UR4, c[0x0][0x180] ;  /* 0x0000600000047ab9 */ /* 0x000fc40000000800 */
[----:B------:R-:W-:Y:S01]  /*00d0*/  UIADD3 UR8, UR4, -0x40, URZ ;  /* 0xffffffc004087890 */ /* 0x000fe2000fffe03f */
[----:B------:R-:W-:Y:S01]  /*00e0*/  LEA.HI R3, R3, R0, RZ, 0x7 ;  /* 0x0000000003037211 */ /* 0x000fe200078f38ff */
[----:B------:R-:W-:Y:S02]  /*00f0*/  IMAD.U32 R122, RZ, RZ, UR5 ;  /* 0x00000005ff7a7e24 */ /* 0x000fe4000f8e00ff */
[----:B------:R-:W-:Y:S01]  /*0100*/  IMAD.U32 R118, RZ, RZ, UR5 ;  /* 0x00000005ff767e24 */ /* 0x000fe2000f8e00ff */
[----:B------:R-:W-:Y:S01]  /*0110*/  SHF.R.S32.HI R3, RZ, 0x7, R3 ;  /* 0x00000007ff037819 */ /* 0x000fe20000011403 */
[----:B------:R-:W-:-:S04]  /*0120*/  IMAD.U32 R120, RZ, RZ, UR5 ;  /* 0x00000005ff787e24 */ /* 0x000fc8000f8e00ff */
[----:B------:R-:W-:Y:S01]  /*0130*/  IMAD.SHL.U32 R4, R3, 0x8, RZ ;  /* 0x0000000803047824 */ /* 0x000fe200078e00ff */
[----:B-1----:R-:W-:-:S04]  /*0140*/  IABS R8, R7 ;  /* 0x0000000700087213 */ /* 0x002fc80000000000 */
[-C--:B------:R-:W-:Y:S02]  /*0150*/  IABS R5, R4.reuse ;  /* 0x0000000400057213 */ /* 0x080fe40000000000 */
[----:B------:R-:W-:Y:S02]  /*0160*/  IABS R10, R4 ;  /* 0x00000004000a7213 */ /* 0x000fe40000000000 */
[----:B------:R-:W1:Y:S01]  /*0170*/  I2F.RP R0, R5 ;  /* 0x0000000500007306 */ /* 0x000e620000209400 */
[--C-:B--2---:R-:W-:Y:S02]  /*0180*/  SHF.R.S32.HI R116, RZ, 0x8, R108.reuse ;  /* 0x00000008ff747819 */ /* 0x104fe4000001146c */
[----:B------:R-:W-:Y:S02]  /*0190*/  SHF.R.U32.HI R114, RZ, 0x8, R108 ;  /* 0x00000008ff727819 */ /* 0x000fe4000001166c */
[----:B------:R-:W-:Y:S02]  /*01a0*/  SGXT R116, R116, 0x1 ;  /* 0x000000017474781a */ /* 0x000fe40000000200 */
[----:B------:R-:W-:-:S02]  /*01b0*/  SGXT.U32 R114, R114, 0x1 ;  /* 0x000000017272781a */ /* 0x000fc40000000000 */
[----:B------:R-:W-:Y:S02]  /*01c0*/  LOP3.LUT R68, R108, 0x3f, RZ, 0xc0, !PT ;  /* 0x0000003f6c447812 */ /* 0x000fe400078ec0ff */
[C---:B------:R-:W-:Y:S01]  /*01d0*/  LOP3.LUT R60, R114.reuse, 0xc, RZ, 0xfc, !PT ;  /* 0x0000000c723c7812 */ /* 0x040fe200078efcff */
[C---:B------:R-:W-:Y:S01]  /*01e0*/  IMAD R58, R114.reuse, c[0x0][0x188], RZ ;  /* 0x00006200723a7a24 */ /* 0x040fe200078e02ff */
[C---:B------:R-:W-:Y:S02]  /*01f0*/  LOP3.LUT R71, R114.reuse, 0x30, RZ, 0xfc, !PT ;  /* 0x0000003072477812 */ /* 0x040fe400078efcff */
[C---:B------:R-:W-:Y:S01]  /*0200*/  LOP3.LUT R70, R114.reuse, 0x34, RZ, 0xfc, !PT ;  /* 0x0000003472467812 */ /* 0x040fe200078efcff */
[----:B-1----:R-:W1:Y:S01]  /*0210*/  MUFU.RCP R0, R0 ;  /* 0x0000000000007308 */ /* 0x002e620000001000 */
[C---:B------:R-:W-:Y:S01]  /*0220*/  IMAD R107, R117.reuse, 0x2, R58 ;  /* 0x00000002756b7824 */ /* 0x040fe200078e023a */
[----:B------:R-:W-:Y:S01]  /*0230*/  LOP3.LUT R69, R114, 0x3a, RZ, 0xfc, !PT ;  /* 0x0000003a72457812 */ /* 0x000fe200078efcff */
[----:B------:R-:W-:Y:S01]  /*0240*/  IMAD.SHL.U32 R55, R58, 0x4, RZ ;  /* 0x000000043a377824 */ /* 0x000fe200078e00ff */
[----:B------:R-:W-:Y:S01]  /*0250*/  LOP3.LUT R109, R108, 0x1c0, RZ, 0xc0, !PT ;  /* 0x000001c06c6d7812 */ /* 0x000fe200078ec0ff */
[----:B------:R-:W-:-:S03]  /*0260*/  IMAD R61, R117, 0x2, R107 ;  /* 0x00000002753d7824 */ /* 0x000fc600078e026b */
[----:B------:R-:W-:Y:S01]  /*0270*/  SHF.R.U32.HI R109, RZ, 0x2, R109 ;  /* 0x00000002ff6d7819 */ /* 0x000fe2000001166d */
[----:B------:R-:W-:Y:S02]  /*0280*/  IMAD R104, R117, 0x2, R61 ;  /* 0x0000000275687824 */ /* 0x000fe400078e023d */
[----:B------:R-:W-:Y:S02]  /*0290*/  IMAD.SHL.U32 R56, R61, 0x4, RZ ;  /* 0x000000043d387824 */ /* 0x000fe400078e00ff */
[----:B------:R-:W-:Y:S01]  /*02a0*/  IMAD R125, R117, 0x2, R104 ;  /* 0x00000002757d7824 */ /* 0x000fe200078e0268 */
[----:B-1----:R-:W-:Y:S01]  /*02b0*/  IADD3 R2, R0, 0xffffffe, RZ ;  /* 0x0ffffffe00027810 */ /* 0x002fe20007ffe0ff */
[----:B------:R-:W-:-:S03]  /*02c0*/  IMAD.MOV R0, RZ, RZ, -R10 ;  /* 0x000000ffff007224 */ /* 0x000fc600078e0a0a */
[----:B------:R1:W2:Y:S02]  /*02d0*/  F2I.FTZ.U32.TRUNC.NTZ R3, R2 ;  /* 0x0000000200037305 */ /* 0x0002a4000021f000 */
[----:B-1----:R-:W-:Y:S02]  /*02e0*/  IMAD.MOV.U32 R2, RZ, RZ, RZ ;  /* 0x000000ffff027224 */ /* 0x002fe400078e00ff */
[----:B--2---:R-:W-:-:S04]  /*02f0*/  IMAD.MOV R6, RZ, RZ, -R3 ;  /* 0x000000ffff067224 */ /* 0x004fc800078e0a03 */
[----:B------:R-:W-:Y:S02]  /*0300*/  IMAD R9, R6, R5, RZ ;  /* 0x0000000506097224 */ /* 0x000fe400078e02ff */
[----:B------:R-:W-:Y:S02]  /*0310*/  IMAD.MOV.U32 R6, RZ, RZ, R8 ;  /* 0x000000ffff067224 */ /* 0x000fe400078e0008 */
[----:B------:R-:W-:-:S06]  /*0320*/  IMAD.HI.U32 R3, R3, R9, R2 ;  /* 0x0000000903037227 */ /* 0x000fcc00078e0002 */
[----:B------:R-:W-:-:S04]  /*0330*/  IMAD.HI.U32 R3, R3, R6, RZ ;  /* 0x0000000603037227 */ /* 0x000fc800078e00ff */
[----:B------:R-:W-:Y:S01]  /*0340*/  IMAD R0, R3, R0, R6 ;  /* 0x0000000003007224 */ /* 0x000fe200078e0206 */
[----:B------:R-:W-:-:S04]  /*0350*/  IABS R6, c[0x0][0x17c] ;  /* 0x00005f0000067a13 */ /* 0x000fc80000000000 */
[----:B------:R-:W-:-:S13]  /*0360*/  ISETP.GT.U32.AND P1, PT, R5, R0, PT ;  /* 0x000000000500720c */ /* 0x000fda0003f24070 */
[----:B------:R-:W-:Y:S01]  /*0370*/  @!P1 IMAD.IADD R0, R0, 0x1, -R5 ;  /* 0x0000000100009824 */ /* 0x000fe200078e0a05 */
[----:B------:R-:W-:Y:S02]  /*0380*/  @!P1 IADD3 R3, R3, 0x1, RZ ;  /* 0x0000000103039810 */ /* 0x000fe40007ffe0ff */
[----:B------:R-:W-:Y:S02]  /*0390*/  ISETP.NE.AND P1, PT, R4, RZ, PT ;  /* 0x000000ff0400720c */ /* 0x000fe40003f25270 */
[----:B------:R-:W-:Y:S02]  /*03a0*/  ISETP.GE.U32.AND P0, PT, R0, R5, PT ;  /* 0x000000050000720c */ /* 0x000fe40003f06070 */
[----:B------:R-:W-:-:S04]  /*03b0*/  LOP3.LUT R0, R7, R4, RZ, 0x3c, !PT ;  /* 0x0000000407007212 */ /* 0x000fc800078e3cff */
[----:B------:R-:W-:Y:S01]  /*03c0*/  ISETP.GE.AND P2, PT, R0, RZ, PT ;  /* 0x000000ff0000720c */ /* 0x000fe20003f46270 */
[----:B------:R-:W-:-:S05]  /*03d0*/  IMAD.MOV.U32 R0, RZ, RZ, c[0x0][0x178] ;  /* 0x00005e00ff007624 */ /* 0x000fca00078e00ff */
[----:B------:R-:W-:Y:S02]  /*03e0*/  IADD3 R0, R0, 0xff, RZ ;  /* 0x000000ff00007810 */ /* 0x000fe40007ffe0ff */
[----:B------:R-:W-:-:S05]  /*03f0*/  @P0 IADD3 R3, R3, 0x1, RZ ;  /* 0x0000000103030810 */ /* 0x000fca0007ffe0ff */
[----:B------:R-:W-:Y:S01]  /*0400*/  IMAD.MOV.U32 R2, RZ, RZ, R3 ;  /* 0x000000ffff027224 */ /* 0x000fe200078e0003 */
[----:B------:R-:W-:-:S03]  /*0410*/  SHF.R.S32.HI R3, RZ, 0x1f, R0 ;  /* 0x0000001fff037819 */ /* 0x000fc60000011400 */
[----:B------:R-:W-:Y:S01]  /*0420*/  @!P2 IMAD.MOV R2, RZ, RZ, -R2 ;  /* 0x000000ffff02a224 */ /* 0x000fe200078e0a02 */
[----:B------:R-:W-:Y:S02]  /*0430*/  @!P1 LOP3.LUT R2, RZ, R4, RZ, 0x33, !PT ;  /* 0x00000004ff029212 */ /* 0x000fe400078e33ff */
[----:B------:R-:W-:-:S03]  /*0440*/  LEA.HI R3, R3, R0, RZ, 0x8 ;  /* 0x0000000003037211 */ /* 0x000fc600078f40ff */
[----:B------:R-:W-:-:S05]  /*0450*/  IMAD.SHL.U32 R12, R2, 0x8, RZ ;  /* 0x00000008020c7824 */ /* 0x000fca00078e00ff */
[----:B------:R-:W-:-:S04]  /*0460*/  LEA.HI.SX32 R3, R3, -R12, 0x18 ;  /* 0x8000000c03037211 */ /* 0x000fc800078fc2ff */
[----:B------:R-:W-:Y:S01]  /*0470*/  IMNMX R14, R3, 0x8, PT ;  /* 0x00000008030e7817 */ /* 0x000fe20003800200 */
[----:B------:R-:W-:Y:S02]  /*0480*/  IMAD.MOV R3, RZ, RZ, -R2 ;  /* 0x000000ffff037224 */ /* 0x000fe400078e0a02 */
[----:B------:R-:W-:Y:S01]  /*0490*/  IMAD.MOV.U32 R2, RZ, RZ, R6 ;  /* 0x000000ffff027224 */ /* 0x000fe200078e0006 */
[-C--:B------:R-:W-:Y:S01]  /*04a0*/  IABS R10, R14.reuse ;  /* 0x0000000e000a7213 */ /* 0x080fe20000000000 */
[----:B------:R-:W-:Y:S01]  /*04b0*/  IMAD R13, R4, R3, R7 ;  /* 0x00000003040d7224 */ /* 0x000fe200078e0207 */
[----:B------:R-:W-:Y:S01]  /*04c0*/  IABS R7, R14 ;  /* 0x0000000e00077213 */ /* 0x000fe20000000000 */
[----:B------:R-:W-:Y:S01]  /*04d0*/  IMAD.MOV.U32 R4, RZ, RZ, RZ ;  /* 0x000000ffff047224 */ /* 0x000fe200078e00ff */
[----:B------:R-:W1:Y:S02]  /*04e0*/  I2F.RP R0, R10 ;  /* 0x0000000a00007306 */ /* 0x000e640000209400 */
[----:B------:R-:W-:-:S06]  /*04f0*/  IABS R6, R13 ;  /* 0x0000000d00067213 */ /* 0x000fcc0000000000 */
[----:B------:R-:W2:Y:S08]  /*0500*/  I2F.RP R8, R2 ;  /* 0x0000000200087306 */ /* 0x000eb00000209400 */
[----:B-1----:R-:W1:Y:S08]  /*0510*/  MUFU.RCP R0, R0 ;  /* 0x0000000000007308 */ /* 0x002e700000001000 */
[----:B--2---:R-:W-:Y:S01]  /*0520*/  MUFU.RCP R8, R8 ;  /* 0x0000000800087308 */ /* 0x004fe20000001000 */
[----:B-1----:R-:W-:-:S02]  /*0530*/  IADD3 R5, R0, 0xffffffe, RZ ;  /* 0x0ffffffe00057810 */ /* 0x002fc40007ffe0ff */
[----:B------:R-:W-:-:S05]  /*0540*/  IABS R0, c[0x0][0x178] ;  /* 0x00005e0000007a13 */ /* 0x000fca0000000000 */
[----:B------:R-:W1:Y:S02]  /*0550*/  F2I.FTZ.U32.TRUNC.NTZ R5, R5 ;  /* 0x0000000500057305 */ /* 0x000e64000021f000 */
[----:B-1----:R-:W-:-:S04]  /*0560*/  IMAD.MOV R9, RZ, RZ, -R5 ;  /* 0x000000ffff097224 */ /* 0x002fc800078e0a05 */
[----:B------:R-:W-:-:S04]  /*0570*/  IMAD R3, R9, R10, RZ ;  /* 0x0000000a09037224 */ /* 0x000fc800078e02ff */
[----:B------:R-:W-:Y:S02]  /*0580*/  IMAD.HI.U32 R4, R5, R3, R4 ;  /* 0x0000000305047227 */ /* 0x000fe400078e0004 */
[----:B------:R-:W1:Y:S02]  /*0590*/  I2F.RP R5, R0 ;  /* 0x0000000000057306 */ /* 0x000e640000209400 */
[----:B------:R-:W-:Y:S02]  /*05a0*/  IMAD.MOV.U32 R3, RZ, RZ, R6 ;  /* 0x000000ffff037224 */ /* 0x000fe400078e0006 */
[----:B------:R-:W-:Y:S02]  /*05b0*/  IMAD.MOV R6, RZ, RZ, -R7 ;  /* 0x000000ffff067224 */ /* 0x000fe400078e0a07 */
[----:B------:R-:W-:-:S04]  /*05c0*/  IMAD.HI.U32 R4, R4, R3, RZ ;  /* 0x0000000304047227 */ /* 0x000fc800078e00ff */
[----:B------:R-:W-:Y:S01]  /*05d0*/  IMAD R3, R4, R6, R3 ;  /* 0x0000000604037224 */ /* 0x000fe200078e0203 */
[----:B------:R-:W-:-:S04]  /*05e0*/  IADD3 R6, R8, 0xffffffe, RZ ;  /* 0x0ffffffe08067810 */ /* 0x000fc80007ffe0ff */
[----:B------:R-:W-:Y:S01]  /*05f0*/  ISETP.GT.U32.AND P1, PT, R10, R3, PT ;  /* 0x000000030a00720c */ /* 0x000fe20003f24070 */
[----:B-1----:R-:W1:Y:S08]  /*0600*/  MUFU.RCP R5, R5 ;  /* 0x0000000500057308 */ /* 0x002e700000001000 */
[----:B------:R2:W3:Y:S04]  /*0610*/  F2I.FTZ.U32.TRUNC.NTZ R7, R6 ;  /* 0x0000000600077305 */ /* 0x0004e8000021f000 */
[----:B------:R-:W-:Y:S01]  /*0620*/  @!P1 IMAD.IADD R3, R3, 0x1, -R10 ;  /* 0x0000000103039824 */ /* 0x000fe200078e0a0a */
[----:B------:R-:W-:-:S02]  /*0630*/  @!P1 IADD3 R4, R4, 0x1, RZ ;  /* 0x0000000104049810 */ /* 0x000fc40007ffe0ff */
[----:B------:R-:W-:Y:S02]  /*0640*/  ISETP.NE.AND P1, PT, R14, RZ, PT ;  /* 0x000000ff0e00720c */ /* 0x000fe40003f25270 */
[----:B------:R-:W-:Y:S01]  /*0650*/  ISETP.GE.U32.AND P0, PT, R3, R10, PT ;  /* 0x0000000a0300720c */ /* 0x000fe20003f06070 */
[----:B--2---:R-:W-:Y:S01]  /*0660*/  IMAD.MOV.U32 R6, RZ, RZ, RZ ;  /* 0x000000ffff067224 */ /* 0x004fe200078e00ff */
[----:B------:R-:W-:Y:S02]  /*0670*/  LOP3.LUT R3, R13, R14, RZ, 0x3c, !PT ;  /* 0x0000000e0d037212 */ /* 0x000fe400078e3cff */
[----:B-1----:R-:W-:Y:S02]  /*0680*/  IADD3 R5, R5, 0xffffffe, RZ ;  /* 0x0ffffffe05057810 */ /* 0x002fe40007ffe0ff */
[----:B------:R-:W-:Y:S01]  /*0690*/  ISETP.GE.AND P2, PT, R3, RZ, PT ;  /* 0x000000ff0300720c */ /* 0x000fe20003f46270 */
[----:B---3--:R-:W-:-:S03]  /*06a0*/  IMAD.MOV R3, RZ, RZ, -R7 ;  /* 0x000000ffff037224 */ /* 0x008fc600078e0a07 */
[----:B------:R-:W1:Y:S01]  /*06b0*/  F2I.FTZ.U32.TRUNC.NTZ R5, R5 ;  /* 0x0000000500057305 */ /* 0x000e62000021f000 */
[----:B------:R-:W-:Y:S02]  /*06c0*/  IMAD R3, R3, R2, RZ ;  /* 0x0000000203037224 */ /* 0x000fe400078e02ff */
[----:B------:R-:W-:Y:S02]  /*06d0*/  @P0 IADD3 R4, R4, 0x1, RZ ;  /* 0x0000000104040810 */ /* 0x000fe40007ffe0ff */
[----:B------:R-:W-:Y:S01]  /*06e0*/  IMAD.HI.U32 R7, R7, R3, R6 ;  /* 0x0000000307077227 */ /* 0x000fe200078e0006 */
[----:B------:R-:W-:-:S03]  /*06f0*/  LOP3.LUT R6, R108, 0xff, RZ, 0xc0, !PT ;  /* 0x000000ff6c067812 */ /* 0x000fc600078ec0ff */
[----:B------:R-:W-:Y:S01]  /*0700*/  IMAD.MOV.U32 R9, RZ, RZ, R4 ;  /* 0x000000ffff097224 */ /* 0x000fe200078e0004 */
[----:B------:R-:W-:Y:S01]  /*0710*/  SHF.R.U32.HI R4, RZ, 0x6, R108 ;  /* 0x00000006ff047819 */ /* 0x000fe2000001166c */
[----:B------:R-:W-:Y:S02]  /*0720*/  IMAD.SHL.U32 R3, R6, 0x4, RZ ;  /* 0x0000000406037824 */ /* 0x000fe400078e00ff */
[----:B------:R-:W-:Y:S01]  /*0730*/  @!P2 IMAD.MOV R9, RZ, RZ, -R9 ;  /* 0x000000ffff09a224 */ /* 0x000fe200078e0a09 */
[----:B------:R-:W-:Y:S02]  /*0740*/  @!P1 LOP3.LUT R9, RZ, R14, RZ, 0x33, !PT ;  /* 0x0000000eff099212 */ /* 0x000fe400078e33ff */
[----:B------:R-:W-:Y:S01]  /*0750*/  SGXT.U32 R4, R4, 0x3 ;  /* 0x000000030404781a */ /* 0x000fe20000000000 */
[----:B-1----:R-:W-:Y:S01]  /*0760*/  IMAD.MOV R11, RZ, RZ, -R5 ;  /* 0x000000ffff0b7224 */ /* 0x002fe200078e0a05 */
[----:B------:R-:W-:Y:S01]  /*0770*/  LOP3.LUT R116, R3, 0x420, R116, 0x78, !PT ;  /* 0x0000042003747812 */ /* 0x000fe200078e7874 */
[----:B------:R-:W-:-:S02]  /*0780*/  IMAD.SHL.U32 R115, R9, 0x80, RZ ;  /* 0x0000008009737824 */ /* 0x000fc400078e00ff */
[----:B------:R-:W-:Y:S02]  /*0790*/  IMAD R11, R11, R0, RZ ;  /* 0x000000000b0b7224 */ /* 0x000fe400078e02ff */
[----:B------:R-:W-:Y:S01]  /*07a0*/  IMAD.MOV R9, RZ, RZ, -R9 ;  /* 0x000000ffff097224 */ /* 0x000fe200078e0a09 */
[----:B------:R-:W-:Y:S01]  /*07b0*/  LOP3.LUT R8, R115, R4, RZ, 0xfc, !PT ;  /* 0x0000000473087212 */ /* 0x000fe200078efcff */
[----:B------:R-:W-:Y:S01]  /*07c0*/  IMAD.MOV.U32 R4, RZ, RZ, RZ ;  /* 0x000000ffff047224 */ /* 0x000fe200078e00ff */
[----:B------:R-:W-:Y:S02]  /*07d0*/  STL [R1+0xe8], R115 ;  /* 0x0000e87301007387 */ /* 0x000fe40000100800 */
[----:B------:R-:W-:Y:S01]  /*07e0*/  LOP3.LUT R19, R8, 0x78, RZ, 0xfc, !PT ;  /* 0x0000007808137812 */ /* 0x000fe200078efcff */
[----:B------:R-:W-:Y:S01]  /*07f0*/  IMAD.HI.U32 R4, R5, R11, R4 ;  /* 0x0000000b05047227 */ /* 0x000fe200078e0004 */
[----:B------:R-:W-:Y:S02]  /*0800*/  IABS R17, R8 ;  /* 0x0000000800117213 */ /* 0x000fe40000000000 */
[----:B------:R-:W-:-:S02]  /*0810*/  IABS R15, R19 ;  /* 0x00000013000f7213 */ /* 0x000fc40000000000 */
[C---:B------:R-:W-:Y:S01]  /*0820*/  LOP3.LUT R11, R8.reuse, 0x8, RZ, 0xfc, !PT ;  /* 0x00000008080b7812 */ /* 0x040fe200078efcff */
[C---:B------:R-:W-:Y:S01]  /*0830*/  IMAD.HI.U32 R3, R7.reuse, R17, RZ ;  /* 0x0000001107037227 */ /* 0x040fe200078e00ff */
[C---:B------:R-:W-:Y:S02]  /*0840*/  LOP3.LUT R18, R8.reuse, 0x18, RZ, 0xfc, !PT ;  /* 0x0000001808127812 */ /* 0x040fe400078efcff */
[----:B------:R-:W-:Y:S01]  /*0850*/  IABS R16, R11 ;  /* 0x0000000b00107213 */ /* 0x000fe20000000000 */
[----:B------:R-:W-:Y:S01]  /*0860*/  IMAD.HI.U32 R5, R7, R15, RZ ;  /* 0x0000000f07057227 */ /* 0x000fe200078e00ff */
[----:B------:R-:W-:Y:S02]  /*0870*/  ISETP.GE.AND P0, PT, R11, RZ, PT ;  /* 0x000000ff0b00720c */ /* 0x000fe40003f06270 */
[C---:B------:R-:W-:Y:S01]  /*0880*/  LOP3.LUT R20, R8.reuse, 0x20, RZ, 0xfc, !PT ;  /* 0x0000002008147812 */ /* 0x040fe200078efcff */
[----:B------:R-:W-:Y:S01]  /*0890*/  IMAD.MOV R5, RZ, RZ, -R5 ;  /* 0x000000ffff057224 */ /* 0x000fe200078e0a05 */
[----:B------:R-:W-:Y:S01]  /*08a0*/  ISETP.GE.AND P4, PT, R19, RZ, PT ;  /* 0x000000ff1300720c */ /* 0x000fe20003f86270 */
[----:B------:R-:W-:Y:S01]  /*08b0*/  IMAD.MOV R10, RZ, RZ, -R3 ;  /* 0x000000ffff0a7224 */ /* 0x000fe200078e0a03 */
[----:B------:R-:W-:Y:S01]  /*08c0*/  LOP3.LUT R21, R8, 0x28, RZ, 0xfc, !PT ;  /* 0x0000002808157812 */ /* 0x000fe200078efcff */
[----:B------:R-:W-:Y:S01]  /*08d0*/  IMAD R15, R2, R5, R15 ;  /* 0x00000005020f7224 */ /* 0x000fe200078e020f */
[----:B------:R-:W-:Y:S01]  /*08e0*/  LOP3.LUT R22, R8, 0x30, RZ, 0xfc, !PT ;  /* 0x0000003008167812 */ /* 0x000fe200078efcff */
[----:B------:R-:W-:Y:S01]  /*08f0*/  IMAD R3, R14, R9, R13 ;  /* 0x000000090e037224 */ /* 0x000fe200078e020d */
[----:B------:R-:W-:Y:S01]  /*0900*/  IABS R9, R18 ;  /* 0x0000001200097213 */ /* 0x000fe20000000000 */
[C---:B------:R-:W-:Y:S01]  /*0910*/  IMAD R17, R2.reuse, R10, R17 ;  /* 0x0000000a02117224 */ /* 0x040fe200078e0211 */
[----:B------:R-:W-:Y:S01]  /*0920*/  ISETP.GT.U32.AND P5, PT, R2, R15, PT ;  /* 0x0000000f0200720c */ /* 0x000fe20003fa4070 */
[----:B------:R-:W-:Y:S01]  /*0930*/  IMAD.IADD R5, R12, 0x1, R3 ;  /* 0x000000010c057824 */ /* 0x000fe200078e0203 */
[----:B------:R-:W-:Y:S01]  /*0940*/  LOP3.LUT R13, R8, 0x10, RZ, 0xfc, !PT ;  /* 0x00000010080d7812 */ /* 0x000fe200078efcff */
[----:B------:R-:W-:Y:S01]  /*0950*/  IMAD.HI.U32 R3, R7, R16, RZ ;  /* 0x0000001007037227 */ /* 0x000fe200078e00ff */
[----:B------:R-:W-:-:S02]  /*0960*/  ISETP.GT.U32.AND P2, PT, R2, R17, PT ;  /* 0x000000110200720c */ /* 0x000fc40003f44070 */
[----:B------:R-:W-:Y:S01]  /*0970*/  IABS R10, R13 ;  /* 0x0000000d000a7213 */ /* 0x000fe20000000000 */
[----:B------:R-:W-:Y:S01]  /*0980*/  IMAD.MOV R11, RZ, RZ, -R3 ;  /* 0x000000ffff0b7224 */ /* 0x000fe200078e0a03 */
[----:B------:R-:W-:Y:S01]  /*0990*/  ISETP.GE.AND P1, PT, R13, RZ, PT ;  /* 0x000000ff0d00720c */ /* 0x000fe20003f26270 */
[----:B------:R-:W-:Y:S01]  /*09a0*/  IMAD.MOV.U32 R12, RZ, RZ, R9 ;  /* 0x000000ffff0c7224 */ /* 0x000fe200078e0009 */
[----:B------:R-:W-:Y:S01]  /*09b0*/  IABS R13, R20 ;  /* 0x00000014000d7213 */ /* 0x000fe20000000000 */
[C---:B------:R-:W-:Y:S01]  /*09c0*/  IMAD R16, R2.reuse, R11, R16 ;  /* 0x0000000b02107224 */ /* 0x040fe200078e0210 */
[----:B------:R-:W-:Y:S01]  /*09d0*/  IABS R14, R21 ;  /* 0x00000015000e7213 */ /* 0x000fe20000000000 */
[----:B------:R-:W-:Y:S01]  /*09e0*/  @!P5 IMAD.IADD R15, R15, 0x1, -R2 ;  /* 0x000000010f0fd824 */ /* 0x000fe200078e0a02 */
[----:B------:R-:W-:Y:S01]  /*09f0*/  IABS R19, R22 ;  /* 0x0000001600137213 */ /* 0x000fe20000000000 */
[----:B------:R-:W-:Y:S01]  /*0a00*/  IMAD.HI.U32 R3, R7, R12, RZ ;  /* 0x0000000c07037227 */ /* 0x000fe200078e00ff */
[----:B------:R-:W-:-:S02]  /*0a10*/  ISETP.GT.U32.AND P5, PT, R2, R16, PT ;  /* 0x000000100200720c */ /* 0x000fc40003fa4070 */
[----:B------:R-:W-:Y:S01]  /*0a20*/  ISETP.GT.U32.AND P6, PT, R2, R15, PT ;  /* 0x0000000f0200720c */ /* 0x000fe20003fc4070 */
[----:B------:R-:W-:Y:S02]  /*0a30*/  IMAD.MOV R3, RZ, RZ, -R3 ;  /* 0x000000ffff037224 */ /* 0x000fe400078e0a03 */
[----:B------:R-:W-:Y:S01]  /*0a40*/  @!P2 IMAD.IADD R17, R17, 0x1, -R2 ;  /* 0x000000011111a824 */ /* 0x000fe200078e0a02 */
[----:B------:R-:W-:Y:S01]  /*0a50*/  ISETP.GE.AND P2, PT, R8, RZ, PT ;  /* 0x000000ff0800720c */ /* 0x000fe20003f46270 */
[C---:B------:R-:W-:Y:S02]  /*0a60*/  IMAD R11, R2.reuse, R3, R12 ;  /* 0x00000003020b7224 */ /* 0x040fe400078e020c */
[----:B------:R-:W-:Y:S01]  /*0a70*/  IMAD.HI.U32 R3, R7, R13, RZ ;  /* 0x0000000d07037227 */ /* 0x000fe200078e00ff */
[----:B------:R-:W-:-:S03]  /*0a80*/  ISETP.GT.U32.AND P3, PT, R2, R17, PT ;  /* 0x000000110200720c */ /* 0x000fc60003f64070 */
[--C-:B------:R-:W-:Y:S01]  /*0a90*/  @!P5 IMAD.IADD R16, R16, 0x1, -R2.reuse ;  /* 0x000000011010d824 */ /* 0x100fe200078e0a02 */
[C---:B------:R-:W-:Y:S01]  /*0aa0*/  ISETP.GT.U32.AND P5, PT, R2.reuse, R11, PT ;  /* 0x0000000b0200720c */ /* 0x040fe20003fa4070 */
[----:B------:R-:W-:Y:S02]  /*0ab0*/  @!P6 IMAD.IADD R15, R15, 0x1, -R2 ;  /* 0x000000010f0fe824 */ /* 0x000fe400078e0a02 */
[----:B------:R-:W-:Y:S01]  /*0ac0*/  IMAD.MOV R3, RZ, RZ, -R3 ;  /* 0x000000ffff037224 */ /* 0x000fe200078e0a03 */
[----:B------:R-:W-:Y:S01]  /*0ad0*/  ISETP.GT.U32.AND P6, PT, R2, R16, PT ;  /* 0x000000100200720c */ /* 0x000fe20003fc4070 */
[----:B------:R-:W-:-:S04]  /*0ae0*/  IMAD.HI.U32 R9, R7, R10, RZ ;  /* 0x0000000a07097227 */ /* 0x000fc800078e00ff */
[----:B------:R-:W-:Y:S02]  /*0af0*/  IMAD R13, R2, R3, R13 ;  /* 0x00000003020d7224 */ /* 0x000fe400078e020d */
[----:B------:R-:W-:Y:S02]  /*0b00*/  IMAD.MOV.U32 R3, RZ, RZ, R15 ;  /* 0x000000ffff037224 */ /* 0x000fe400078e000f */
[--C-:B------:R-:W-:Y:S01]  /*0b10*/  @!P5 IMAD.IADD R11, R11, 0x1, -R2.reuse ;  /* 0x000000010b0bd824 */ /* 0x100fe200078e0a02 */
[----:B------:R-:W-:Y:S01]  /*0b20*/  ISETP.GE.AND P5, PT, R20, RZ, PT ;  /* 0x000000ff1400720c */ /* 0x000fe20003fa6270 */
[--C-:B------:R-:W-:Y:S01]  /*0b30*/  @!P3 IMAD.IADD R17, R17, 0x1, -R2.reuse ;  /* 0x000000011111b824 */ /* 0x100fe200078e0a02 */
[----:B------:R-:W-:Y:S01]  /*0b40*/  LOP3.LUT R20, R8, 0x60, RZ, 0xfc, !PT ;  /* 0x0000006008147812 */ /* 0x000fe200078efcff */
[----:B------:R-:W-:Y:S01]  /*0b50*/  @!P6 IMAD.IADD R16, R16, 0x1, -R2 ;  /* 0x000000011010e824 */ /* 0x000fe200078e0a02 */
[C---:B------:R-:W-:Y:S01]  /*0b60*/  ISETP.GT.U32.AND P6, PT, R2.reuse, R13, PT ;  /* 0x0000000d0200720c */ /* 0x040fe20003fc4070 */
[----:B------:R-:W-:Y:S01]  /*0b70*/  @!P4 IMAD.MOV R3, RZ, RZ, -R3 ;  /* 0x000000ffff03c224 */ /* 0x000fe200078e0a03 */
[----:B------:R-:W-:Y:S01]  /*0b80*/  ISETP.GT.U32.AND P4, PT, R2, R11, PT ;  /* 0x0000000b0200720c */ /* 0x000fe20003f84070 */
[----:B------:R-:W-:Y:S01]  /*0b90*/  IMAD.MOV R9, RZ, RZ, -R9 ;  /* 0x000000ffff097224 */ /* 0x000fe200078e0a09 */
[----:B------:R-:W-:Y:S01]  /*0ba0*/  IABS R33, R20 ;  /* 0x0000001400217213 */ /* 0x000fe20000000000 */
[----:B------:R-:W-:Y:S01]  /*0bb0*/  @!P2 IMAD.MOV R17, RZ, RZ, -R17 ;  /* 0x000000ffff11a224 */ /* 0x000fe200078e0a11 */
[----:B------:R-:W-:Y:S01]  /*0bc0*/  ISETP.GE.AND P2, PT, R18, RZ, PT ;  /* 0x000000ff1200720c */ /* 0x000fe20003f46270 */
[----:B------:R-:W-:Y:S01]  /*0bd0*/  IMAD R9, R2, R9, R10 ;  /* 0x0000000902097224 */ /* 0x000fe200078e020a */
[----:B------:R-:W-:Y:S01]  /*0be0*/  LOP3.LUT R18, R8, 0x50, RZ, 0xfc, !PT ;  /* 0x0000005008127812 */ /* 0x000fe200078efcff */
[----:B------:R-:W-:-:S03]  /*0bf0*/  IMAD.HI.U32 R10, R7, R14, RZ ;  /* 0x0000000e070a7227 */ /* 0x000fc600078e00ff */
[----:B------:R-:W-:Y:S01]  /*0c00*/  ISETP.GT.U32.AND P3, PT, R2, R9, PT ;  /* 0x000000090200720c */ /* 0x000fe20003f64070 */
[----:B------:R-:W-:Y:S01]  /*0c10*/  @!P6 IMAD.IADD R13, R13, 0x1, -R2 ;  /* 0x000000010d0de824 */ /* 0x000fe200078e0a02 */
[----:B------:R-:W-:Y:S01]  /*0c20*/  IABS R29, R18 ;  /* 0x00000012001d7213 */ /* 0x000fe20000000000 */
[----:B------:R-:W-:Y:S01]  /*0c30*/  IMAD.MOV R15, RZ, RZ, -R10 ;  /* 0x000000ffff0f7224 */ /* 0x000fe200078e0a0a */
[----:B------:R-:W-:Y:S01]  /*0c40*/  LOP3.LUT R10, R8, 0x38, RZ, 0xfc, !PT ;  /* 0x00000038080a7812 */ /* 0x000fe200078efcff */
[----:B------:R-:W-:Y:S01]  /*0c50*/  IMAD.HI.U32 R12, R7, R19, RZ ;  /* 0x00000013070c7227 */ /* 0x000fe200078e00ff */
[C---:B------:R-:W-:Y:S02]  /*0c60*/  ISETP.GT.U32.AND P6, PT, R2.reuse, R13, PT ;  /* 0x0000000d0200720c */ /* 0x040fe40003fc4070 */
[----:B------:R-:W-:Y:S01]  /*0c70*/  IABS R23, R10 ;  /* 0x0000000a00177213 */ /* 0x000fe20000000000 */
[----:B------:R-:W-:Y:S01]  /*0c80*/  IMAD R15, R2, R15, R14 ;  /* 0x0000000f020f7224 */ /* 0x000fe200078e020e */
[----:B------:R-:W-:Y:S01]  /*0c90*/  LOP3.LUT R14, R8, 0x48, RZ, 0xfc, !PT ;  /* 0x00000048080e7812 */ /* 0x000fe200078efcff */
[----:B------:R-:W-:Y:S01]  /*0ca0*/  @!P4 IMAD.IADD R11, R11, 0x1, -R2 ;  /* 0x000000010b0bc824 */ /* 0x000fe200078e0a02 */
[----:B------:R-:W-:Y:S01]  /*0cb0*/  ISETP.GE.AND P4, PT, R10, RZ, PT ;  /* 0x000000ff0a00720c */ /* 0x000fe20003f86270 */
[----:B------:R-:W-:Y:S01]  /*0cc0*/  IMAD.MOV R12, RZ, RZ, -R12 ;  /* 0x000000ffff0c7224 */ /* 0x000fe200078e0a0c */
[----:B------:R-:W-:Y:S01]  /*0cd0*/  IABS R27, R14 ;  /* 0x0000000e001b7213 */ /* 0x000fe20000000000 */
[----:B------:R-:W-:Y:S01]  /*0ce0*/  @!P2 IMAD.MOV R11, RZ, RZ, -R11 ;  /* 0x000000ffff0ba224 */ /* 0x000fe200078e0a0b */
[C---:B------:R-:W-:Y:S01]  /*0cf0*/  ISETP.GT.U32.AND P2, PT, R2.reuse, R15, PT ;  /* 0x0000000f0200720c */ /* 0x040fe20003f44070 */
[----:B------:R-:W-:Y:S01]  /*0d00*/  IMAD R19, R2, R12, R19 ;  /* 0x0000000c02137224 */ /* 0x000fe200078e0213 */
[----:B------:R-:W-:Y:S01]  /*0d10*/  LOP3.LUT R12, R8, 0x40, RZ, 0xfc, !PT ;  /* 0x00000040080c7812 */ /* 0x000fe200078efcff */
[----:B------:R-:W-:-:S02]  /*0d20*/  @!P6 IMAD.IADD R13, R13, 0x1, -R2 ;  /* 0x000000010d0de824 */ /* 0x000fc400078e0a02 */
[----:B------:R-:W-:Y:S01]  /*0d30*/  @!P3 IMAD.IADD R9, R9, 0x1, -R2 ;  /* 0x000000010909b824 */ /* 0x000fe200078e0a02 */
[C---:B------:R-:W-:Y:S01]  /*0d40*/  ISETP.GT.U32.AND P6, PT, R2.reuse, R19, PT ;  /* 0x000000130200720c */ /* 0x040fe20003fc4070 */
[----:B------:R-:W-:Y:S01]  /*0d50*/  IMAD R32, R5, 0x100, R6 ;  /* 0x0000010005207824 */ /* 0x000fe200078e0206 */
[----:B------:R-:W-:Y:S01]  /*0d60*/  IABS R25, R12 ;  /* 0x0000000c00197213 */ /* 0x000fe20000000000 */
[----:B------:R-:W-:Y:S01]  /*0d70*/  IMAD.HI.U32 R5, R7, R23, RZ ;  /* 0x0000001707057227 */ /* 0x000fe200078e00ff */
[----:B------:R-:W-:Y:S02]  /*0d80*/  ISETP.GT.U32.AND P3, PT, R2, R9, PT ;  /* 0x000000090200720c */ /* 0x000fe40003f64070 */
[----:B------:R1:W-:Y:S01]  /*0d90*/  STL [R1+0xc8], R32 ;  /* 0x0000c82001007387 */ /* 0x0003e20000100800 */
[----:B------:R-:W-:Y:S02]  /*0da0*/  @!P2 IMAD.IADD R15, R15, 0x1, -R2 ;  /* 0x000000010f0fa824 */ /* 0x000fe400078e0a02 */
[----:B------:R-:W-:-:S02]  /*0db0*/  IMAD.MOV R5, RZ, RZ, -R5 ;  /* 0x000000ffff057224 */ /* 0x000fc400078e0a05 */
[----:B------:R-:W-:Y:S01]  /*0dc0*/  IMAD.HI.U32 R6, R7, R25, RZ ;  /* 0x0000001907067227 */ /* 0x000fe200078e00ff */
[----:B------:R-:W-:-:S03]  /*0dd0*/  ISETP.GT.U32.AND P2, PT, R2, R15, PT ;  /* 0x0000000f0200720c */ /* 0x000fc60003f44070 */
[----:B------:R-:W-:Y:S02]  /*0de0*/  @!P6 IMAD.IADD R19, R19, 0x1, -R2 ;  /* 0x000000011313e824 */ /* 0x000fe400078e0a02 */
[C---:B------:R-:W-:Y:S02]  /*0df0*/  IMAD R23, R2.reuse, R5, R23 ;  /* 0x0000000502177224 */ /* 0x040fe400078e0217 */
[----:B------:R-:W-:Y:S01]  /*0e00*/  IMAD.MOV R6, RZ, RZ, -R6 ;  /* 0x000000ffff067224 */ /* 0x000fe200078e0a06 */
[----:B------:R-:W-:Y:S01]  /*0e10*/  ISETP.GT.U32.AND P6, PT, R2, R19, PT ;  /* 0x000000130200720c */ /* 0x000fe20003fc4070 */
[----:B------:R-:W-:Y:S01]  /*0e20*/  @!P3 IMAD.IADD R9, R9, 0x1, -R2 ;  /* 0x000000010909b824 */ /* 0x000fe200078e0a02 */
[----:B------:R-:W-:Y:S01]  /*0e30*/  ISETP.GE.AND P3, PT, R22, RZ, PT ;  /* 0x000000ff1600720c */ /* 0x000fe20003f66270 */
[----:B------:R-:W-:Y:S01]  /*0e40*/  IMAD.HI.U32 R10, R7, R27, RZ ;  /* 0x0000001b070a7227 */ /* 0x000fe200078e00ff */
[----:B------:R-:W-:-:S03]  /*0e50*/  LOP3.LUT R22, R8, 0x68, RZ, 0xfc, !PT ;  /* 0x0000006808167812 */ /* 0x000fc600078efcff */
[----:B------:R-:W-:Y:S01]  /*0e60*/  @!P2 IMAD.IADD R15, R15, 0x1, -R2 ;  /* 0x000000010f0fa824 */ /* 0x000fe200078e0a02 */
[C---:B------:R-:W-:Y:S01]  /*0e70*/  ISETP.GT.U32.AND P2, PT, R2.reuse, R23, PT ;  /* 0x000000170200720c */ /* 0x040fe20003f44070 */
[----:B------:R-:W-:Y:S02]  /*0e80*/  IMAD R25, R2, R6, R25 ;  /* 0x0000000602197224 */ /* 0x000fe400078e0219 */
[----:B------:R-:W-:Y:S01]  /*0e90*/  @!P1 IMAD.MOV R9, RZ, RZ, -R9 ;  /* 0x000000ffff099224 */ /* 0x000fe200078e0a09 */
[----:B------:R-:W-:Y:S01]  /*0ea0*/  ISETP.GE.AND P1, PT, R12, RZ, PT ;  /* 0x000000ff0c00720c */ /* 0x000fe20003f26270 */
[----:B------:R-:W-:Y:S02]  /*0eb0*/  IMAD.MOV R10, RZ, RZ, -R10 ;  /* 0x000000ffff0a7224 */ /* 0x000fe400078e0a0a */
[----:B------:R-:W-:Y:S01]  /*0ec0*/  @!P6 IMAD.IADD R19, R19, 0x1, -R2 ;  /* 0x000000011313e824 */ /* 0x000fe200078e0a02 */
[----:B------:R-:W-:Y:S01]  /*0ed0*/  ISETP.GT.U32.AND P6, PT, R2, R25, PT ;  /* 0x000000190200720c */ /* 0x000fe20003fc4070 */
[----:B------:R-:W-:-:S04]  /*0ee0*/  IMAD.HI.U32 R12, R7, R29, RZ ;  /* 0x0000001d070c7227 */ /* 0x000fc800078e00ff */
[----:B------:R-:W-:Y:S01]  /*0ef0*/  IMAD R27, R2, R10, R27 ;  /* 0x0000000a021b7224 */ /* 0x000fe200078e021b */
[----:B------:R-:W-:Y:S01]  /*0f00*/  LOP3.LUT R10, R8, 0x70, RZ, 0xfc, !PT ;  /* 0x00000070080a7812 */ /* 0x000fe200078efcff */
[----:B------:R-:W-:Y:S02]  /*0f10*/  IMAD.MOV R12, RZ, RZ, -R12 ;  /* 0x000000ffff0c7224 */ /* 0x000fe400078e0a0c */
[--C-:B------:R-:W-:Y:S01]  /*0f20*/  @!P2 IMAD.IADD R23, R23, 0x1, -R2.reuse ;  /* 0x000000011717a824 */ /* 0x100fe200078e0a02 */
[C---:B------:R-:W-:Y:S01]  /*0f30*/  ISETP.GT.U32.AND P2, PT, R2.reuse, R27, PT ;  /* 0x0000001b0200720c */ /* 0x040fe20003f44070 */
[----:B------:R-:W-:Y:S01]  /*0f40*/  IMAD R29, R2, R12, R29 ;  /* 0x0000000c021d7224 */ /* 0x000fe200078e021d */
[----:B------:R-:W-:Y:S01]  /*0f50*/  LOP3.LUT R12, R8, 0x58, RZ, 0xfc, !PT ;  /* 0x00000058080c7812 */ /* 0x000fe200078efcff */
[----:B------:R-:W-:Y:S01]  /*0f60*/  @!P6 IMAD.IADD R25, R25, 0x1, -R2 ;  /* 0x000000011919e824 */ /* 0x000fe200078e0a02 */
[----:B------:R-:W-:Y:S01]  /*0f70*/  IABS R8, R22 ;  /* 0x0000001600087213 */ /* 0x000fe20000000000 */
[----:B------:R-:W-:Y:S01]  /*0f80*/  @!P0 IMAD.MOV R16, RZ, RZ, -R16 ;  /* 0x000000ffff108224 */ /* 0x000fe200078e0a10 */
[----:B------:R-:W-:Y:S01]  /*0f90*/  ISETP.GT.U32.AND P6, PT, R2, R29, PT ;  /* 0x0000001d0200720c */ /* 0x000fe20003fc4070 */
[----:B------:R-:W-:Y:S01]  /*0fa0*/  IMAD.HI.U32 R6, R7, R33, RZ ;  /* 0x0000002107067227 */ /* 0x000fe200078e00ff */
[----:B------:R-:W-:-:S02]  /*0fb0*/  IABS R31, R12 ;  /* 0x0000000c001f7213 */ /* 0x000fc40000000000 */
[----:B------:R-:W-:Y:S01]  /*0fc0*/  ISETP.GE.AND P0, PT, R21, RZ, PT ;  /* 0x000000ff1500720c */ /* 0x000fe20003f06270 */
[----:B------:R-:W-:Y:S01]  /*0fd0*/  @!P5 IMAD.MOV R13, RZ, RZ, -R13 ;  /* 0x000000ffff0dd224 */ /* 0x000fe200078e0a0d */
[----:B------:R-:W-:Y:S01]  /*0fe0*/  ISETP.GT.U32.AND P5, PT, R2, R25, PT ;  /* 0x000000190200720c */ /* 0x000fe20003fa4070 */
[----:B------:R-:W-:Y:S01]  /*0ff0*/  IMAD.HI.U32 R5, R7, R31, RZ ;  /* 0x0000001f07057227 */ /* 0x000fe200078e00ff */
[----:B------:R-:W-:-:S03]  /*1000*/  IABS R37, R10 ;  /* 0x0000000a00257213 */ /* 0x000fc60000000000 */
[----:B------:R-:W-:Y:S01]  /*1010*/  @!P2 IMAD.IADD R27, R27, 0x1, -R2 ;  /* 0x000000011b1ba824 */ /* 0x000fe200078e0a02 */
[C---:B------:R-:W-:Y:S01]  /*1020*/  ISETP.GT.U32.AND P2, PT, R2.reuse, R23, PT ;  /* 0x000000170200720c */ /* 0x040fe20003f44070 */
[----:B------:R-:W-:Y:S02]  /*1030*/  IMAD.MOV R5, RZ, RZ, -R5 ;  /* 0x000000ffff057224 */ /* 0x000fe400078e0a05 */
[----:B------:R-:W-:Y:S02]  /*1040*/  IMAD.MOV R6, RZ, RZ, -R6 ;  /* 0x000000ffff067224 */ /* 0x000fe400078e0a06 */
[----:B------:R-:W-:Y:S02]  /*1050*/  @!P6 IMAD.IADD R29, R29, 0x1, -R2 ;  /* 0x000000011d1de824 */ /* 0x000fe400078e0a02 */
[C---:B------:R-:W-:Y:S02]  /*1060*/  IMAD R31, R2.reuse, R5, R31 ;  /* 0x00000005021f7224 */ /* 0x040fe400078e021f */
[C---:B------:R-:W-:Y:S01]  /*1070*/  IMAD R33, R2.reuse, R6, R33 ;  /* 0x0000000602217224 */ /* 0x040fe200078e0221 */
[----:B------:R-:W-:Y:S01]  /*1080*/  ISETP.GT.U32.AND P6, PT, R2, R29, PT ;  /* 0x0000001d0200720c */ /* 0x000fe20003fc4070 */
[----:B------:R-:W-:-:S04]  /*1090*/  IMAD.HI.U32 R5, R7, R8, RZ ;  /* 0x0000000807057227 */ /* 0x000fc800078e00ff */
[----:B------:R-:W-:-:S04]  /*10a0*/  IMAD.HI.U32 R6, R7, R37, RZ ;  /* 0x0000002507067227 */ /* 0x000fc800078e00ff */
[----:B------:R-:W-:Y:S02]  /*10b0*/  IMAD.MOV.U32 R7, RZ, RZ, R15 ;  /* 0x000000ffff077224 */ /* 0x000fe400078e000f */
[----:B------:R-:W-:Y:S01]  /*10c0*/  @!P2 IMAD.IADD R23, R23, 0x1, -R2 ;  /* 0x000000011717a824 */ /* 0x000fe200078e0a02 */
[C---:B------:R-:W-:Y:S01]  /*10d0*/  ISETP.GT.U32.AND P2, PT, R2.reuse, R31, PT ;  /* 0x0000001f0200720c */ /* 0x040fe20003f44070 */
[----:B------:R-:W-:Y:S01]  /*10e0*/  @!P0 IMAD.MOV R7, RZ, RZ, -R7 ;  /* 0x000000ffff078224 */ /* 0x000fe200078e0a07 */
[C---:B------:R-:W-:Y:S01]  /*10f0*/  ISETP.GT.U32.AND P0, PT, R2.reuse, R27, PT ;  /* 0x0000001b0200720c */ /* 0x040fe20003f04070 */
[----:B------:R-:W-:Y:S02]  /*1100*/  IMAD.MOV R6, RZ, RZ, -R6 ;  /* 0x000000ffff067224 */ /* 0x000fe400078e0a06 */
[----:B------:R-:W-:Y:S01]  /*1110*/  @!P5 IMAD.IADD R25, R25, 0x1, -R2 ;  /* 0x000000011919d824 */ /* 0x000fe200078e0a02 */
[----:B------:R-:W-:Y:S01]  /*1120*/  ISETP.GT.U32.AND P5, PT, R2, R33, PT ;  /* 0x000000210200720c */ /* 0x000fe20003fa4070 */
[----:B------:R-:W-:-:S02]  /*1130*/  IMAD.MOV R5, RZ, RZ, -R5 ;  /* 0x000000ffff057224 */ /* 0x000fc400078e0a05 */
[C---:B------:R-:W-:Y:S02]  /*1140*/  IMAD R37, R2.reuse, R6, R37 ;  /* 0x0000000602257224 */ /* 0x040fe400078e0225 */
[C---:B------:R-:W-:Y:S01]  /*1150*/  IMAD R15, R2.reuse, R5, R8 ;  /* 0x00000005020f7224 */ /* 0x040fe200078e0208 */
[----:B------:R-:W-:Y:S01]  /*1160*/  IABS R5, R32 ;  /* 0x0000002000057213 */ /* 0x000fe20000000000 */
[--C-:B------:R-:W-:Y:S01]  /*1170*/  @!P6 IMAD.IADD R29, R29, 0x1, -R2.reuse ;  /* 0x000000011d1de824 */ /* 0x100fe200078e0a02 */
[C---:B------:R-:W-:Y:S01]  /*1180*/  ISETP.GT.U32.AND P6, PT, R2.reuse, R37, PT ;  /* 0x000000250200720c */ /* 0x040fe20003fc4070 */
[--C-:B------:R-:W-:Y:S01]  /*1190*/  @!P0 IMAD.IADD R27, R27, 0x1, -R2.reuse ;  /* 0x000000011b1b8824 */ /* 0x100fe200078e0a02 */
[----:B------:R-:W-:Y:S01]  /*11a0*/  ISETP.GT.U32.AND P0, PT, R2, R15, PT ;  /* 0x0000000f0200720c */ /* 0x000fe20003f04070 */
[--C-:B------:R-:W-:Y:S01]  /*11b0*/  @!P2 IMAD.IADD R31, R31, 0x1, -R2.reuse ;  /* 0x000000011f1fa824 */ /* 0x100fe200078e0a02 */
[----:B------:R-:W-:Y:S01]  /*11c0*/  ISETP.GE.AND P2, PT, R14, RZ, PT ;  /* 0x000000ff0e00720c */ /* 0x000fe20003f46270 */
[----:B------:R-:W-:Y:S01]  /*11d0*/  @!P5 IMAD.IADD R33, R33, 0x1, -R2 ;  /* 0x000000012121d824 */ /* 0x000fe200078e0a02 */
[----:B------:R-:W-:Y:S01]  /*11e0*/  ISETP.GE.AND P5, PT, R18, RZ, PT ;  /* 0x000000ff1200720c */ /* 0x000fe20003fa6270 */
[----:B------:R-:W-:-:S02]  /*11f0*/  IMAD.MOV.U32 R21, RZ, RZ, R19 ;  /* 0x000000ffff157224 */ /* 0x000fc400078e0013 */
[----:B------:R-:W-:-:S04]  /*1200*/  IMAD.HI.U32 R4, R4, R5, RZ ;  /* 0x0000000504047227 */ /* 0x000fc800078e00ff */
[----:B------:R-:W-:Y:S01]  /*1210*/  @!P3 IMAD.MOV R21, RZ, RZ, -R21 ;  /* 0x000000ffff15b224 */ /* 0x000fe200078e0a15 */
[----:B------:R-:W-:Y:S01]  /*1220*/  ISETP.GT.U32.AND P3, PT, R2, R31, PT ;  /* 0x0000001f0200720c */ /* 0x000fe20003f64070 */
[----:B------:R-:W-:Y:S02]  /*1230*/  IMAD.MOV R4, RZ, RZ, -R4 ;  /* 0x000000ffff047224 */ /* 0x000fe400078e0a04 */
[--C-:B------:R-:W-:Y:S01]  /*1240*/  @!P6 IMAD.IADD R37, R37, 0x1, -R2.reuse ;  /* 0x000000012525e824 */ /* 0x100fe200078e0a02 */
[----:B------:R-:W-:Y:S01]  /*1250*/  ISETP.GE.AND P6, PT, R114, c[0x0][0x180], PT ;  /* 0x0000600072007a0c */ /* 0x000fe20003fc6270 */
[----:B------:R-:W-:Y:S02]  /*1260*/  IMAD R5, R0, R4, R5 ;  /* 0x0000000400057224 */ /* 0x000fe400078e0205 */
[----:B------:R-:W-:Y:S02]  /*1270*/  IMAD.MOV.U32 R6, RZ, RZ, 0x3f ;  /* 0x0000003fff067424 */ /* 0x000fe400078e00ff */
[----:B------:R-:W-:-:S02]  /*1280*/  @!P0 IMAD.IADD R15, R15, 0x1, -R2 ;  /* 0x000000010f0f8824 */ /* 0x000fc400078e0a02 */
[----:B------:R-:W-:Y:S01]  /*1290*/  @!P2 IMAD.MOV R27, RZ, RZ, -R27 ;  /* 0x000000ffff1ba224 */ /* 0x000fe200078e0a1b */
[----:B------:R-:W-:Y:S01]  /*12a0*/  ISETP.GT.U32.AND P2, PT, R2, R37, PT ;  /* 0x000000250200720c */ /* 0x000fe20003f44070 */
[----:B------:R-:W-:Y:S01]  /*12b0*/  @!P5 IMAD.MOV R29, RZ, RZ, -R29 ;  /* 0x000000ffff1dd224 */ /* 0x000fe200078e0a1d */
[----:B------:R-:W-:Y:S01]  /*12c0*/  ISETP.GT.U32.AND P5, PT, R0, R5, PT ;  /* 0x000000050000720c */ /* 0x000fe20003fa4070 */
[----:B------:R-:W-:Y:S01]  /*12d0*/  @!P4 IMAD.MOV R23, RZ, RZ, -R23 ;  /* 0x000000ffff17c224 */ /* 0x000fe200078e0a17 */
[----:B------:R-:W-:Y:S01]  /*12e0*/  IADD3 R24, R6, c[0x0][0x180], RZ ;  /* 0x0000600006187a10 */ /* 0x000fe20007ffe0ff */
[----:B------:R-:W-:Y:S01]  /*12f0*/  @!P1 IMAD.MOV R25, RZ, RZ, -R25 ;  /* 0x000000ffff199224 */ /* 0x000fe200078e0a19 */
[C---:B------:R-:W-:Y:S01]  /*1300*/  ISETP.GT.U32.AND P4, PT, R2.reuse, R33, PT ;  /* 0x000000210200720c */ /* 0x040fe20003f84070 */
[----:B------:R-:W-:Y:S01]  /*1310*/  IMAD R6, R117, 0x2, R125 ;  /* 0x0000000275067824 */ /* 0x000fe200078e027d */
[----:B------:R-:W-:Y:S01]  /*1320*/  ISETP.GT.U32.AND P1, PT, R2, R15, PT ;  /* 0x0000000f0200720c */ /* 0x000fe20003f24070 */
[----:B------:R-:W-:Y:S01]  /*1330*/  @!P3 IMAD.IADD R31, R31, 0x1, -R2 ;  /* 0x000000011f1fb824 */ /* 0x000fe200078e0a02 */
[----:B------:R-:W-:Y:S01]  /*1340*/  ISETP.GE.AND P3, PT, R12, RZ, PT ;  /* 0x000000ff0c00720c */ /* 0x000fe20003f66270 */
[----:B------:R-:W-:Y:S01]  /*1350*/  IMAD R18, R117, 0x2, R6 ;  /* 0x0000000275127824 */ /* 0x000fe200078e0206 */
[----:B------:R-:W-:Y:S01]  /*1360*/  ISETP.GT.AND P0, PT, R24, 0x3f, PT ;  /* 0x0000003f1800780c */ /* 0x000fe20003f04270 */
[----:B------:R-:W-:Y:S01]  /*1370*/  @!P2 IMAD.IADD R37, R37, 0x1, -R2 ;  /* 0x000000012525a824 */ /* 0x000fe200078e0a02 */
[----:B------:R-:W-:Y:S01]  /*1380*/  LOP3.LUT R6, R114, 0x4, RZ, 0xfc, !PT ;  /* 0x0000000472067812 */ /* 0x000fe200078efcff */
[----:B------:R-:W-:Y:S01]  /*1390*/  @!P5 IMAD.IADD R5, R5, 0x1, -R0 ;  /* 0x000000010505d824 */ /* 0x000fe200078e0a00 */
[----:B------:R-:W-:Y:S01]  /*13a0*/  SEL R66, RZ, 0x4, !P0 ;  /* 0x00000004ff427807 */ /* 0x000fe20004000000 */
[----:B------:R-:W-:Y:S01]  /*13b0*/  IMAD R19, R117, 0x2, R18 ;  /* 0x0000000275137824 */ /* 0x000fe200078e0212 */
[----:B------:R-:W-:Y:S01]  /*13c0*/  ISETP.GE.AND P2, PT, R6, c[0x0][0x180], PT ;  /* 0x0000600006007a0c */ /* 0x000fe20003f46270 */
[--C-:B------:R-:W-:Y:S01]  /*13d0*/  @!P4 IMAD.IADD R33, R33, 0x1, -R2.reuse ;  /* 0x000000012121c824 */ /* 0x100fe200078e0a02 */
[----:B------:R-:W-:Y:S01]  /*13e0*/  ISETP.GE.AND P4, PT, R20, RZ, PT ;  /* 0x000000ff1400720c */ /* 0x000fe20003f86270 */
[----:B------:R-:W-:Y:S01]  /*13f0*/  @!P1 IMAD.IADD R15, R15, 0x1, -R2 ;  /* 0x000000010f0f9824 */ /* 0x000fe200078e0a02 */
[----:B------:R-:W-:Y:S01]  /*1400*/  SEL R2, R66, RZ, !P2 ;  /* 0x000000ff42027207 */ /* 0x000fe20005000000 */
[----:B------:R-:W-:Y:S01]  /*1410*/  @!P3 IMAD.MOV R31, RZ, RZ, -R31 ;  /* 0x000000ffff1fb224 */ /* 0x000fe200078e0a1f */
[----:B------:R-:W-:Y:S01]  /*1420*/  ISETP.GE.AND P2, PT, R10, RZ, PT ;  /* 0x000000ff0a00720c */ /* 0x000fe20003f46270 */
[C---:B------:R-:W-:Y:S01]  /*1430*/  IMAD R98, R117.reuse, 0x2, R19 ;  /* 0x0000000275627824 */ /* 0x040fe200078e0213 */
[----:B------:R-:W-:Y:S01]  /*1440*/  ISETP.GT.U32.AND P3, PT, R0, R5, PT ;  /* 0x000000050000720c */ /* 0x000fe20003f64070 */
[----:B------:R-:W-:Y:S01]  /*1450*/  IMAD.MOV.U32 R35, RZ, RZ, R15 ;  /* 0x000000ffff237224 */ /* 0x000fe200078e000f */
[----:B------:R-:W-:Y:S01]  /*1460*/  ISETP.GE.AND P1, PT, R22, RZ, PT ;  /* 0x000000ff1600720c */ /* 0x000fe20003f26270 */
[----:B------:R-:W-:Y:S01]  /*1470*/  IMAD R99, R117, 0x2, R98 ;  /* 0x0000000275637824 */ /* 0x000fe200078e0262 */
[----:B------:R-:W-:-:S02]  /*1480*/  SEL R4, R66, RZ, !P6 ;  /* 0x000000ff42047207 */ /* 0x000fc40007000000 */
[----:B------:R-:W-:Y:S01]  /*1490*/  ISETP.GE.AND P5, PT, R68, c[0x0][0x180], PT ;  /* 0x0000600044007a0c */ /* 0x000fe20003fa6270 */
[C---:B------:R-:W-:Y:S01]  /*14a0*/  IMAD R100, R117.reuse, 0x2, R99 ;  /* 0x0000000275647824 */ /* 0x040fe200078e0263 */
[----:B------:R-:W-:Y:S01]  /*14b0*/  ISETP.NE.U32.AND P6, PT, R4, RZ, PT ;  /* 0x000000ff0400720c */ /* 0x000fe20003fc5070 */
[----:B------:R-:W-:Y:S01]  /*14c0*/  @!P4 IMAD.MOV R33, RZ, RZ, -R33 ;  /* 0x000000ffff21c224 */ /* 0x000fe200078e0a21 */
[----:B------:R-:W-:Y:S01]  /*14d0*/  SEL R4, R66, RZ, !P5 ;  /* 0x000000ff42047207 */ /* 0x000fe20006800000 */
[----:B------:R-:W-:Y:S01]  /*14e0*/  @!P2 IMAD.MOV R37, RZ, RZ, -R37 ;  /* 0x000000ffff25a224 */ /* 0x000fe200078e0a25 */
[----:B------:R-:W-:Y:S01]  /*14f0*/  ISETP.GE.AND P2, PT, R32, RZ, PT ;  /* 0x000000ff2000720c */ /* 0x000fe20003f46270 */
[----:B------:R-:W-:Y:S01]  /*1500*/  IMAD R101, R117, 0x2, R100 ;  /* 0x0000000275657824 */ /* 0x000fe200078e0264 */
[----:B------:R-:W-:Y:S01]  /*1510*/  LOP3.LUT R20, RZ, c[0x0][0x17c], RZ, 0x33, !PT ;  /* 0x00005f00ff147a12 */ /* 0x000fe200078e33ff */
[----:B------:R-:W-:Y:S01]  /*1520*/  @!P3 IMAD.IADD R5, R5, 0x1, -R0 ;  /* 0x000000010505b824 */ /* 0x000fe200078e0a00 */
[----:B------:R-:W-:Y:S01]  /*1530*/  ISETP.NE.AND P3, PT, RZ, c[0x0][0x178], PT ;  /* 0x00005e00ff007a0c */ /* 0x000fe20003f65270 */
[C---:B------:R-:W-:Y:S01]  /*1540*/  IMAD R24, R117.reuse, 0x2, R101 ;  /* 0x0000000275187824 */ /* 0x040fe200078e0265 */
[----:B------:R-:W-:Y:S01]  /*1550*/  LOP3.LUT R22, R114, 0x8, RZ, 0xfc, !PT ;  /* 0x0000000872167812 */ /* 0x000fe200078efcff */
[----:B------:R-:W-:Y:S01]  /*1560*/  IMAD.MOV.U32 R106, RZ, RZ, R5 ;  /* 0x000000ffff6a7224 */ /* 0x000fe200078e0005 */
[----:B------:R-:W-:Y:S01]  /*1570*/  ISETP.NE.U32.AND P5, PT, R4, RZ, PT ;  /* 0x000000ff0400720c */ /* 0x000fe20003fa5070 */
[C---:B------:R-:W-:Y:S01]  /*1580*/  IMAD R26, R117.reuse, 0x2, R24 ;  /* 0x00000002751a7824 */ /* 0x040fe200078e0218 */
[----:B------:R-:W-:Y:S01]  /*1590*/  ISETP.NE.U32.AND P4, PT, R2, RZ, PT ;  /* 0x000000ff0200720c */ /* 0x000fe20003f85070 */
[----:B------:R-:W-:Y:S01]  /*15a0*/  @!P1 IMAD.MOV R35, RZ, RZ, -R35 ;  /* 0x000000ffff239224 */ /* 0x000fe200078e0a23 */
[----:B------:R-:W-:Y:S01]  /*15b0*/  ISETP.NE.AND P1, PT, RZ, c[0x0][0x17c], PT ;  /* 0x00005f00ff007a0c */ /* 0x000fe20003f25270 */
[C---:B------:R-:W-:Y:S01]  /*15c0*/  IMAD R28, R117.reuse, 0x2, R26 ;  /* 0x00000002751c7824 */ /* 0x040fe200078e021a */
[----:B------:R-:W-:Y:S01]  /*15d0*/  @P0 LOP3.LUT R102, R102, 0x1000000, RZ, 0xfc, !PT ;  /* 0x0100000066660812 */ /* 0x000fe200078efcff */
[----:B------:R-:W-:Y:S01]  /*15e0*/  @!P2 IMAD.MOV R106, RZ, RZ, -R106 ;  /* 0x000000ffff6aa224 */ /* 0x000fe200078e0a6a */
[----:B------:R-:W-:Y:S01]  /*15f0*/  SEL R15, R20, R9, !P1 ;  /* 0x00000009140f7207 */ /* 0x000fe20004800000 */
[C---:B------:R-:W-:Y:S01]  /*1600*/  IMAD R30, R117.reuse, 0x2, R28 ;  /* 0x00000002751e7824 */ /* 0x040fe200078e021c */
[----:B------:R-:W-:Y:S01]  /*1610*/  @!P3 LOP3.LUT R106, RZ, c[0x0][0x178], RZ, 0x33, !PT ;  /* 0x00005e00ff6aba12 */ /* 0x000fe200078e33ff */
[----:B------:R-:W-:Y:S01]  /*1620*/  IMAD R68, R68, c[0x0][0x18c], RZ ;  /* 0x0000630044447a24 */ /* 0x000fe200078e02ff */
[C---:B------:R-:W-:Y:S01]  /*1630*/  SEL R14, R20.reuse, R11, !P1 ;  /* 0x0000000b140e7207 */ /* 0x040fe20004800000 */
[C---:B-1----:R-:W-:Y:S01]  /*1640*/  IMAD R32, R117.reuse, 0x2, R30 ;  /* 0x0000000275207824 */ /* 0x042fe200078e021e */
[----:B------:R-:W-:Y:S01]  /*1650*/  SEL R12, R20, R7, !P1 ;  /* 0x00000007140c7207 */ /* 0x000fe20004800000 */
[----:B------:R-:W-:Y:S01]  /*1660*/  IMAD R106, R106, c[0x0][0x184], RZ ;  /* 0x000061006a6a7a24 */ /* 0x000fe200078e02ff */
[C---:B------:R-:W-:Y:S01]  /*1670*/  SEL R17, R20.reuse, R17, !P1 ;  /* 0x0000001114117207 */ /* 0x040fe20004800000 */
[C---:B------:R-:W-:Y:S01]  /*1680*/  IMAD R34, R117.reuse, 0x2, R32 ;  /* 0x0000000275227824 */ /* 0x040fe200078e0220 */
[----:B------:R-:W-:Y:S01]  /*1690*/  SEL R16, R20, R16, !P1 ;  /* 0x0000001014107207 */ /* 0x000fe20004800000 */
[----:B------:R-:W-:Y:S01]  /*16a0*/  IMAD.SHL.U32 R39, R106, 0x4, RZ ;  /* 0x000000046a277824 */ /* 0x000fe200078e00ff */
[C---:B------:R-:W-:Y:S01]  /*16b0*/  SEL R13, R20.reuse, R13, !P1 ;  /* 0x0000000d140d7207 */ /* 0x040fe20004800000 */
[----:B------:R-:W-:Y:S01]  /*16c0*/  IMAD R36, R117, 0x2, R34 ;  /* 0x0000000275247824 */ /* 0x000fe200078e0222 */
[C---:B------:R-:W-:Y:S01]  /*16d0*/  SEL R11, R20.reuse, R21, !P1 ;  /* 0x00000015140b7207 */ /* 0x040fe20004800000 */
[----:B------:R-:W-:Y:S01]  /*16e0*/  IMAD R17, R17, c[0x0][0x190], RZ ;  /* 0x0000640011117a24 */ /* 0x000fe200078e02ff */
[----:B------:R-:W-:Y:S01]  /*16f0*/  IADD3 R105, P2, R39, c[0x0][0x160], RZ ;  /* 0x0000580027697a10 */ /* 0x000fe20007f5e0ff */
[C---:B------:R-:W-:Y:S01]  /*1700*/  IMAD R38, R117.reuse, 0x2, R36 ;  /* 0x0000000275267824 */ /* 0x040fe200078e0224 */
[C---:B------:R-:W-:Y:S01]  /*1710*/  SEL R10, R20.reuse, R23, !P1 ;  /* 0x00000017140a7207 */ /* 0x040fe20004800000 */
[----:B------:R-:W-:Y:S01]  /*1720*/  STL [R1+0x28], R39 ;  /* 0x0000282701007387 */ /* 0x000fe20000100800 */
[C---:B------:R-:W-:Y:S01]  /*1730*/  SEL R9, R20.reuse, R25, !P1 ;  /* 0x0000001914097207 */ /* 0x040fe20004800000 */
        /* <DEDUP_REMOVED lines=9> */
[----:B------:R-:W-:Y:S01]  /*17d0*/  SEL R4, R20, R35, !P1 ;  /* 0x0000002314047207 */ /* 0x000fe20004800000 */
[----:B------:R-:W-:Y:S01]  /*17e0*/  IMAD R16, R16, c[0x0][0x190], RZ ;  /* 0x0000640010107a24 */ /* 0x000fe200078e02ff */
[C---:B------:R-:W-:Y:S01]  /*17f0*/  SEL R2, R20.reuse, R37, !P1 ;  /* 0x0000002514027207 */ /* 0x040fe20004800000 */
[----:B------:R-:W-:Y:S01]  /*1800*/  IMAD R46, R117, 0x2, R44 ;  /* 0x00000002752e7824 */ /* 0x000fe200078e022c */
[----:B------:R-:W-:Y:S01]  /*1810*/  SEL R0, R20, R3, !P1 ;  /* 0x0000000314007207 */ /* 0x000fe20004800000 */
[----:B------:R-:W-:Y:S01]  /*1820*/  IMAD.SHL.U32 R3, R125, 0x4, RZ ;  /* 0x000000047d037824 */ /* 0x000fe200078e00ff */
[----:B------:R-:W-:Y:S01]  /*1830*/  LEA.HI.X.SX32 R103, R106, c[0x0][0x164], 0x2, P2 ;  /* 0x000059006a677a11 */ /* 0x000fe200010f16ff */
[----:B------:R-:W-:Y:S01]  /*1840*/  IMAD R48, R117, 0x2, R46 ;  /* 0x0000000275307824 */ /* 0x000fe200078e022e */
[----:B------:R-:W-:Y:S01]  /*1850*/  ISETP.GE.AND P1, PT, R22, c[0x0][0x180], PT ;  /* 0x0000600016007a0c */ /* 0x000fe20003f26270 */
[----:B------:R-:W-:Y:S01]  /*1860*/  IMAD R15, R15, c[0x0][0x190], RZ ;  /* 0x000064000f0f7a24 */ /* 0x000fe200078e02ff */
[-C--:B------:R-:W-:Y:S01]  /*1870*/  LEA R20, P2, R24, R105.reuse, 0x2 ;  /* 0x0000006918147211 */ /* 0x080fe200078410ff */
[C---:B------:R-:W-:Y:S01]  /*1880*/  IMAD R50, R117.reuse, 0x2, R48 ;  /* 0x0000000275327824 */ /* 0x040fe200078e0230 */
[----:B------:R-:W-:Y:S01]  /*1890*/  LEA R22, P3, R26, R105, 0x2 ;  /* 0x000000691a167211 */ /* 0x000fe200078610ff */
[----:B------:R-:W-:Y:S01]  /*18a0*/  IMAD R14, R14, c[0x0][0x190], RZ ;  /* 0x000064000e0e7a24 */ /* 0x000fe200078e02ff */
[----:B------:R-:W-:Y:S01]  /*18b0*/  LEA.HI.X.SX32 R21, R24, R103, 0x2, P2 ;  /* 0x0000006718157211 */ /* 0x000fe200010f16ff */
[C---:B------:R-:W-:Y:S01]  /*18c0*/  IMAD R52, R117.reuse, 0x2, R50 ;  /* 0x0000000275347824 */ /* 0x040fe200078e0232 */
[----:B------:R-:W-:Y:S01]  /*18d0*/  LEA R24, P2, R28, R105, 0x2 ;  /* 0x000000691c187211 */ /* 0x000fe200078410ff */
[----:B------:R1:W-:Y:S01]  /*18e0*/  STL [R1+0x100], R22 ;  /* 0x0001001601007387 */ /* 0x0003e20000100800 */
[----:B------:R-:W-:Y:S01]  /*18f0*/  LEA.HI.X.SX32 R23, R26, R103, 0x2, P3 ;  /* 0x000000671a177211 */ /* 0x000fe200018f16ff */
[----:B------:R-:W-:Y:S01]  /*1900*/  IMAD R54, R117, 0x2, R52 ;  /* 0x0000000275367824 */ /* 0x000fe200078e0234 */
[----:B------:R-:W-:Y:S01]  /*1910*/  LEA R26, P3, R30, R105, 0x2 ;  /* 0x000000691e1a7211 */ /* 0x000fe200078610ff */
[----:B------:R-:W-:Y:S01]  /*1920*/  IMAD R13, R13, c[0x0][0x190], RZ ;  /* 0x000064000d0d7a24 */ /* 0x000fe200078e02ff */
[----:B------:R-:W-:Y:S01]  /*1930*/  LEA.HI.X.SX32 R25, R28, R103, 0x2, P2 ;  /* 0x000000671c197211 */ /* 0x000fe200010f16ff */
[----:B------:R2:W-:Y:S01]  /*1940*/  STL [R1+0xfc], R23 ;  /* 0x0000fc1701007387 */ /* 0x0005e20000100800 */
[----:B------:R-:W-:Y:S01]  /*1950*/  LEA R28, P2, R32, R105, 0x2 ;  /* 0x00000069201c7211 */ /* 0x000fe200078410ff */
[----:B------:R-:W-:Y:S01]  /*1960*/  IMAD R124, R117, 0x2, R54 ;  /* 0x00000002757c7824 */ /* 0x000fe200078e0236 */
[----:B------:R-:W-:Y:S01]  /*1970*/  LEA.HI.X.SX32 R27, R30, R103, 0x2, P3 ;  /* 0x000000671e1b7211 */ /* 0x000fe200018f16ff */
[----:B------:R-:W-:Y:S01]  /*1980*/  STL [R1+0x108], R26 ;  /* 0x0001081a01007387 */ /* 0x000fe20000100800 */
[----:B------:R-:W-:Y:S01]  /*1990*/  LEA R30, P3, R34, R105, 0x2 ;  /* 0x00000069221e7211 */ /* 0x000fe200078610ff */
[----:B-1----:R-:W-:Y:S01]  /*19a0*/  IMAD.SHL.U32 R22, R18, 0x4, RZ ;  /* 0x0000000412167824 */ /* 0x002fe200078e00ff */
[----:B------:R-:W-:Y:S01]  /*19b0*/  LEA.HI.X.SX32 R29, R32, R103, 0x2, P2 ;  /* 0x00000067201d7211 */ /* 0x000fe200010f16ff */
[----:B------:R-:W-:Y:S01]  /*19c0*/  STL [R1+0x104], R27 ;  /* 0x0001041b01007387 */ /* 0x000fe20000100800 */
[----:B------:R-:W-:Y:S01]  /*19d0*/  LEA R32, P2, R36, R105, 0x2 ;  /* 0x0000006924207211 */ /* 0x000fe200078410ff */
[----:B------:R-:W-:Y:S01]  /*19e0*/  IMAD R12, R12, c[0x0][0x190], RZ ;  /* 0x000064000c0c7a24 */ /* 0x000fe200078e02ff */
        /* <DEDUP_REMOVED lines=42> */
[----:B------:R-:W-:-:S02]  /*1c90*/  IADD3 R54, P3, R55, R105, RZ ;  /* 0x0000006937367210 */ /* 0x000fc40007f7e0ff */
[----:B------:R-:W-:Y:S01]  /*1ca0*/  LEA.HI.X.SX32 R53, R124, R103, 0x2, P2 ;  /* 0x000000677c357211 */ /* 0x000fe200010f16ff */
[----:B------:R-:W-:Y:S01]  /*1cb0*/  STL [R1+0x12c], R50 ;  /* 0x00012c3201007387 */ /* 0x000fe20000100800 */
[----:B------:R-:W-:Y:S01]  /*1cc0*/  IADD3 R56, P2, R56, R105, RZ ;  /* 0x0000006938387210 */ /* 0x000fe20007f5e0ff */
[----:B------:R-:W-:Y:S01]  /*1cd0*/  IMAD R124, R117, 0x2, R124 ;  /* 0x00000002757c7824 */ /* 0x000fe200078e027c */
[----:B------:R-:W-:Y:S01]  /*1ce0*/  LEA.HI.X.SX32 R55, R58, R103, 0x2, P3 ;  /* 0x000000673a377211 */ /* 0x000fe200018f16ff */
[----:B------:R-:W-:Y:S01]  /*1cf0*/  STL [R1+0x128], R51 ;  /* 0x0001283301007387 */ /* 0x000fe20000100800 */
[----:B------:R-:W-:Y:S02]  /*1d00*/  IADD3 R58, P3, R3, R105, RZ ;  /* 0x00000069033a7210 */ /* 0x000fe40007f7e0ff */
[----:B------:R-:W-:Y:S01]  /*1d10*/  LEA.HI.X.SX32 R57, R61, R103, 0x2, P2 ;  /* 0x000000673d397211 */ /* 0x000fe200010f16ff */
[----:B------:R1:W-:Y:S01]  /*1d20*/  STL [R1+0xbc], R3 ;  /* 0x0000bc0301007387 */ /* 0x0003e20000100800 */
[----:B------:R-:W-:-:S02]  /*1d30*/  ISETP.GE.AND P2, PT, R60, c[0x0][0x180], PT ;  /* 0x000060003c007a0c */ /* 0x000fc40003f46270 */
[----:B------:R-:W-:Y:S01]  /*1d40*/  LEA.HI.X.SX32 R59, R125, R103, 0x2, P3 ;  /* 0x000000677d3b7211 */ /* 0x000fe200018f16ff */
[----:B------:R3:W-:Y:S01]  /*1d50*/  STL [R1+0xb4], R22 ;  /* 0x0000b41601007387 */ /* 0x0007e20000100800 */
[----:B------:R-:W-:Y:S02]  /*1d60*/  IADD3 R60, P3, R22, R105, RZ ;  /* 0x00000069163c7210 */ /* 0x000fe40007f7e0ff */
[----:B--2---:R-:W-:Y:S01]  /*1d70*/  LOP3.LUT R23, R114, 0x18, RZ, 0xfc, !PT ;  /* 0x0000001872177812 */ /* 0x004fe200078efcff */
[----:B------:R2:W-:Y:S01]  /*1d80*/  LDGSTS.E [R116], [R54.64], P6 ;  /* 0x0000000036747fae */ /* 0x0005e2000b12184c */
[----:B------:R-:W-:Y:S02]  /*1d90*/  LEA.HI.X.SX32 R61, R18, R103, 0x2, P3 ;  /* 0x00000067123d7211 */ /* 0x000fe400018f16ff */
[----:B-1----:R-:W-:Y:S01]  /*1da0*/  SEL R3, R66, RZ, !P1 ;  /* 0x000000ff42037207 */ /* 0x002fe20004800000 */
[----:B------:R1:W-:Y:S01]  /*1db0*/  LDGSTS.E [R116+0x1000], [R56.64], P4 ;  /* 0x0100000038747fae */ /* 0x0003e2000a12184c */
[----:B------:R-:W-:Y:S01]  /*1dc0*/  LOP3.LUT R26, R114, 0x20, RZ, 0xfc, !PT ;  /* 0x00000020721a7812 */ /* 0x000fe200078efcff */
[----:B---3--:R-:W-:Y:S01]  /*1dd0*/  IMAD.SHL.U32 R22, R98, 0x4, RZ ;  /* 0x0000000462167824 */ /* 0x008fe200078e00ff */
[----:B------:R-:W-:Y:S01]  /*1de0*/  ISETP.NE.U32.AND P1, PT, R3, RZ, PT ;  /* 0x000000ff0300720c */ /* 0x000fe20003f25070 */
[----:B------:R-:W-:Y:S01]  /*1df0*/  IMAD.WIDE R122, R122, 0x4, R60 ;  /* 0x000000047a7a7825 */ /* 0x000fe200078e023c */
[----:B------:R-:W-:-:S02]  /*1e00*/  SEL R3, R66, RZ, !P2 ;  /* 0x000000ff42037207 */ /* 0x000fc40005000000 */
[----:B------:R3:W-:Y:S01]  /*1e10*/  STL [R1+0xb0], R22 ;  /* 0x0000b01601007387 */ /* 0x0007e20000100800 */
[----:B------:R-:W-:Y:S02]  /*1e20*/  IADD3 R62, P3, R22, R105, RZ ;  /* 0x00000069163e7210 */ /* 0x000fe40007f7e0ff */
[----:B------:R-:W-:Y:S02]  /*1e30*/  ISETP.NE.U32.AND P2, PT, R3, RZ, PT ;  /* 0x000000ff0300720c */ /* 0x000fe40003f45070 */
[----:B------:R-:W-:Y:S02]  /*1e40*/  LEA.HI.X.SX32 R63, R98, R103, 0x2, P3 ;  /* 0x00000067623f7211 */ /* 0x000fe400018f16ff */
[----:B------:R-:W-:Y:S02]  /*1e50*/  LOP3.LUT R3, R114, 0x14, RZ, 0xfc, !PT ;  /* 0x0000001472037812 */ /* 0x000fe400078efcff */
[----:B------:R4:W-:Y:S01]  /*1e60*/  LDGSTS.E [R116+0x2000], [R58.64], P1 ;  /* 0x020000003a747fae */ /* 0x0009e2000892184c */
[----:B---3--:R-:W-:Y:S01]  /*1e70*/  IMAD.SHL.U32 R22, R100, 0x4, RZ ;  /* 0x0000000464167824 */ /* 0x008fe200078e00ff */
[----:B------:R-:W-:Y:S01]  /*1e80*/  ISETP.GE.AND P6, PT, R3, c[0x0][0x180], PT ;  /* 0x0000600003007a0c */ /* 0x000fe20003fc6270 */
[----:B------:R-:W-:Y:S01]  /*1e90*/  IMAD.WIDE R120, R120, 0x4, R62 ;  /* 0x0000000478787825 */ /* 0x000fe200078e023e */
[----:B------:R-:W-:-:S02]  /*1ea0*/  LOP3.LUT R50, R114, 0x38, RZ, 0xfc, !PT ;  /* 0x0000003872327812 */ /* 0x000fc400078efcff */
[----:B------:R3:W-:Y:S01]  /*1eb0*/  STL [R1+0xac], R22 ;  /* 0x0000ac1601007387 */ /* 0x0007e20000100800 */
[----:B------:R-:W-:Y:S02]  /*1ec0*/  IADD3 R64, P3, R22, R105, RZ ;  /* 0x0000006916407210 */ /* 0x000fe40007f7e0ff */
[----:B------:R-:W-:Y:S01]  /*1ed0*/  SEL R67, R66, RZ, !P6 ;  /* 0x000000ff42437207 */ /* 0x000fe20007000000 */
[----:B------:R1:W-:Y:S01]  /*1ee0*/  LDGSTS.E [R116+0x3000], [R60.64], P2 ;  /* 0x030000003c747fae */ /* 0x0003e2000912184c */
[----:B------:R-:W-:Y:S02]  /*1ef0*/  LEA.HI.X.SX32 R65, R100, R103, 0x2, P3 ;  /* 0x0000006764417211 */ /* 0x000fe400018f16ff */
[----:B------:R-:W-:Y:S01]  /*1f00*/  ISETP.GE.AND P2, PT, R26, c[0x0][0x180], PT ;  /* 0x000060001a007a0c */ /* 0x000fe20003f46270 */
[----:B------:R-:W-:Y:S01]  /*1f10*/  STL.64 [R1+0xd0], R16 ;  /* 0x0000d01001007387 */ /* 0x000fe20000100a00 */
[----:B------:R-:W-:Y:S01]  /*1f20*/  LOP3.LUT R51, R114, 0x3c, RZ, 0xfc, !PT ;  /* 0x0000003c72337812 */ /* 0x000fe200078efcff */
[----:B------:R-:W-:Y:S01]  /*1f30*/  IMAD.WIDE R118, R118, 0x4, R64 ;  /* 0x0000000476767825 */ /* 0x000fe200078e0240 */
[C---:B---3--:R-:W-:Y:S01]  /*1f40*/  LOP3.LUT R22, R114.reuse, 0x10, RZ, 0xfc, !PT ;  /* 0x0000001072167812 */ /* 0x048fe200078efcff */
[----:B------:R-:W-:Y:S01]  /*1f50*/  STL.64 [R1+0xd8], R14 ;  /* 0x0000d80e01007387 */ /* 0x000fe20000100a00 */
[----:B------:R-:W-:-:S02]  /*1f60*/  LOP3.LUT R46, R114, 0x2, RZ, 0xfc, !PT ;  /* 0x00000002722e7812 */ /* 0x000fc400078efcff */
[----:B------:R-:W-:Y:S01]  /*1f70*/  ISETP.GE.AND P3, PT, R22, c[0x0][0x180], PT ;  /* 0x0000600016007a0c */ /* 0x000fe20003f66270 */
[----:B------:R3:W-:Y:S01]  /*1f80*/  STL.64 [R1+0xe0], R12 ;  /* 0x0000e00c01007387 */ /* 0x0007e20000100a00 */
[----:B------:R-:W-:Y:S02]  /*1f90*/  LOP3.LUT R22, R114, 0x1c, RZ, 0xfc, !PT ;  /* 0x0000001c72167812 */ /* 0x000fe400078efcff */
[C---:B------:R-:W-:Y:S02]  /*1fa0*/  SEL R3, R66.reuse, RZ, !P3 ;  /* 0x000000ff42037207 */ /* 0x040fe40005800000 */
[----:B------:R-:W-:Y:S02]  /*1fb0*/  ISETP.GE.AND P3, PT, R23, c[0x0][0x180], PT ;  /* 0x0000600017007a0c */ /* 0x000fe40003f66270 */
[----:B------:R-:W-:Y:S02]  /*1fc0*/  ISETP.NE.U32.AND P6, PT, R3, RZ, PT ;  /* 0x000000ff0300720c */ /* 0x000fe40003fc5070 */
[----:B------:R-:W-:-:S02]  /*1fd0*/  SEL R3, R66, RZ, !P3 ;  /* 0x000000ff42037207 */ /* 0x000fc40005800000 */
[----:B------:R-:W-:Y:S02]  /*1fe0*/  ISETP.NE.U32.AND P3, PT, R67, RZ, PT ;  /* 0x000000ff4300720c */ /* 0x000fe40003f65070 */
[----:B------:R-:W-:Y:S02]  /*1ff0*/  ISETP.GE.AND P4, PT, R22, c[0x0][0x180], PT ;  /* 0x0000600016007a0c */ /* 0x000fe40003f86270 */
[----:B------:R-:W-:Y:S02]  /*2000*/  LOP3.LUT R22, R114, 0x24, RZ, 0xfc, !PT ;  /* 0x0000002472167812 */ /* 0x000fe400078efcff */
[----:B------:R-:W-:Y:S02]  /*2010*/  SEL R67, R66, RZ, !P4 ;  /* 0x000000ff42437207 */ /* 0x000fe40006000000 */
[----:B------:R-:W-:Y:S01]  /*2020*/  LOP3.LUT R23, R114, 0x28, RZ, 0xfc, !PT ;  /* 0x0000002872177812 */ /* 0x000fe200078efcff */
[----:B------:R1:W-:Y:S01]  /*2030*/  LDGSTS.E [R116+0x4000], [R62.64], P6 ;  /* 0x040000003e747fae */ /* 0x0003e2000b12184c */
[----:B------:R-:W-:-:S02]  /*2040*/  ISETP.GE.AND P6, PT, R22, c[0x0][0x180], PT ;  /* 0x0000600016007a0c */ /* 0x000fc40003fc6270 */
[----:B------:R-:W-:Y:S01]  /*2050*/  ISETP.NE.U32.AND P1, PT, R3, RZ, PT ;  /* 0x000000ff0300720c */ /* 0x000fe20003f25070 */
[----:B------:R2:W-:Y:S01]  /*2060*/  LDGSTS.E [R116+0x5000], [R64.64], P3 ;  /* 0x0500000040747fae */ /* 0x0005e2000992184c */
[C---:B------:R-:W-:Y:S02]  /*2070*/  SEL R3, R66.reuse, RZ, !P2 ;  /* 0x000000ff42037207 */ /* 0x040fe40005000000 */
[----:B------:R-:W-:Y:S02]  /*2080*/  ISETP.NE.U32.AND P4, PT, R67, RZ, PT ;  /* 0x000000ff4300720c */ /* 0x000fe40003f85070 */
[----:B------:R-:W-:Y:S02]  /*2090*/  ISETP.GE.AND P2, PT, R23, c[0x0][0x180], PT ;  /* 0x0000600017007a0c */ /* 0x000fe40003f46270 */
[----:B------:R-:W-:Y:S01]  /*20a0*/  SEL R67, R66, RZ, !P6 ;  /* 0x000000ff42437207 */ /* 0x000fe20007000000 */
[----:B-1----:R-:W-:Y:S01]  /*20b0*/  IMAD.U32 R62, RZ, RZ, UR5 ;  /* 0x00000005ff3e7e24 */ /* 0x002fe2000f8e00ff */
[----:B------:R-:W-:-:S02]  /*20c0*/  ISETP.NE.U32.AND P3, PT, R3, RZ, PT ;  /* 0x000000ff0300720c */ /* 0x000fc40003f65070 */
[----:B------:R-:W-:Y:S01]  /*20d0*/  SEL R3, R66, RZ, !P2 ;  /* 0x000000ff42037207 */ /* 0x000fe20005000000 */
[----:B------:R1:W-:Y:S01]  /*20e0*/  LDGSTS.E [R116+0x6000], [R20.64], P1 ;  /* 0x0600000014747fae */ /* 0x0003e2000892184c */
[----:B------:R-:W-:Y:S01]  /*20f0*/  ISETP.NE.U32.AND P2, PT, R67, RZ, PT ;  /* 0x000000ff4300720c */ /* 0x000fe20003f45070 */
[----:B--2---:R-:W-:Y:S01]  /*2100*/  IMAD.U32 R64, RZ, RZ, UR5 ;  /* 0x00000005ff407e24 */ /* 0x004fe2000f8e00ff */
[----:B------:R-:W-:Y:S01]  /*2110*/  LOP3.LUT R47, R114, 0x6, RZ, 0xfc, !PT ;  /* 0x00000006722f7812 */ /* 0x000fe200078efcff */
[----:B------:R2:W-:Y:S01]  /*2120*/  LDGSTS.E [R116+0x7000], [R24.64], P4 ;  /* 0x0700000018747fae */ /* 0x0005e2000a12184c */
[----:B------:R-:W-:Y:S01]  /*2130*/  ISETP.GE.AND P4, PT, R71, c[0x0][0x180], PT ;  /* 0x0000600047007a0c */ /* 0x000fe20003f86270 */
[----:B------:R-:W-:Y:S01]  /*2140*/  IMAD.WIDE R64, R64, 0x4, R32 ;  /* 0x0000000440407825 */ /* 0x000fe200078e0220 */
[C---:B------:R-:W-:Y:S02]  /*2150*/  LOP3.LUT R42, R114.reuse, 0xa, RZ, 0xfc, !PT ;  /* 0x0000000a722a7812 */ /* 0x040fe400078efcff */
[----:B------:R-:W-:Y:S01]  /*2160*/  LOP3.LUT R43, R114, 0xe, RZ, 0xfc, !PT ;  /* 0x0000000e722b7812 */ /* 0x000fe200078efcff */
[----:B------:R1:W-:Y:S01]  /*2170*/  LDGSTS.E [R116+0x8000], [R28.64], P3 ;  /* 0x080000001c747fae */ /* 0x0003e2000992184c */
[----:B------:R-:W-:Y:S01]  /*2180*/  ISETP.GE.AND P3, PT, R70, c[0x0][0x180], PT ;  /* 0x0000600046007a0c */ /* 0x000fe20003f66270 */
[----:B------:R-:W-:Y:S01]  /*2190*/  IMAD.WIDE R62, R62, 0x4, R36 ;  /* 0x000000043e3e7825 */ /* 0x000fe200078e0224 */
[----:B------:R-:W-:Y:S01]  /*21a0*/  LOP3.LUT R38, R114, 0x12, RZ, 0xfc, !PT ;  /* 0x0000001272267812 */ /* 0x000fe200078efcff */
[----:B------:R1:W-:Y:S01]  /*21b0*/  LDGSTS.E [R116+0x9000], [R32.64], P2 ;  /* 0x0900000020747fae */ /* 0x0003e2000912184c */
[----:B------:R-:W-:-:S02]  /*21c0*/  ISETP.GE.AND P2, PT, R50, c[0x0][0x180], PT ;  /* 0x0000600032007a0c */ /* 0x000fc40003f46270 */
[C---:B------:R-:W-:Y:S02]  /*21d0*/  SEL R50, R66.reuse, RZ, !P4 ;  /* 0x000000ff42327207 */ /* 0x040fe40006000000 */
[----:B------:R-:W-:Y:S02]  /*21e0*/  ISETP.GE.AND P4, PT, R51, c[0x0][0x180], PT ;  /* 0x0000600033007a0c */ /* 0x000fe40003f86270 */
[----:B------:R-:W-:Y:S02]  /*21f0*/  SEL R51, R66, RZ, !P3 ;  /* 0x000000ff42337207 */ /* 0x000fe40005800000 */
[----:B------:R-:W-:Y:S02]  /*2200*/  ISETP.GE.AND P3, PT, R46, c[0x0][0x180], PT ;  /* 0x000060002e007a0c */ /* 0x000fe40003f66270 */
[----:B------:R-:W-:Y:S01]  /*2210*/  SEL R46, R66, RZ, !P2 ;  /* 0x000000ff422e7207 */ /* 0x000fe20005000000 */
[----:B-1----:R-:W-:Y:S01]  /*2220*/  IMAD.SHL.U32 R32, R107, 0x4, RZ ;  /* 0x000000046b207824 */ /* 0x002fe200078e00ff */
[----:B------:R-:W-:-:S02]  /*2230*/  ISETP.GE.AND P2, PT, R47, c[0x0][0x180], PT ;  /* 0x000060002f007a0c */ /* 0x000fc40003f46270 */
[----:B------:R-:W-:Y:S02]  /*2240*/  SEL R47, R66, RZ, !P4 ;  /* 0x000000ff422f7207 */ /* 0x000fe40006000000 */
[----:B------:R-:W-:Y:S02]  /*2250*/  ISETP.GE.AND P4, PT, R42, c[0x0][0x180], PT ;  /* 0x000060002a007a0c */ /* 0x000fe40003f86270 */
[----:B------:R-:W-:Y:S02]  /*2260*/  SEL R42, R66, RZ, !P3 ;  /* 0x000000ff422a7207 */ /* 0x000fe40005800000 */
[----:B------:R-:W-:Y:S02]  /*2270*/  LOP3.LUT R39, R114, 0x16, RZ, 0xfc, !PT ;  /* 0x0000001672277812 */ /* 0x000fe400078efcff */
[----:B------:R-:W-:Y:S02]  /*2280*/  ISETP.GE.AND P3, PT, R43, c[0x0][0x180], PT ;  /* 0x000060002b007a0c */ /* 0x000fe40003f66270 */
[----:B------:R-:W-:-:S02]  /*2290*/  SEL R43, R66, RZ, !P2 ;  /* 0x000000ff422b7207 */ /* 0x000fc40005000000 */
[----:B------:R-:W-:Y:S02]  /*22a0*/  LOP3.LUT R30, R114, 0x1a, RZ, 0xfc, !PT ;  /* 0x0000001a721e7812 */ /* 0x000fe400078efcff */
[----:B------:R-:W-:Y:S02]  /*22b0*/  ISETP.GE.AND P2, PT, R38, c[0x0][0x180], PT ;  /* 0x0000600026007a0c */ /* 0x000fe40003f46270 */
[----:B------:R-:W-:Y:S02]  /*22c0*/  LOP3.LUT R22, R114, 0x2c, RZ, 0xfc, !PT ;  /* 0x0000002c72167812 */ /* 0x000fe400078efcff */
[----:B------:R-:W-:Y:S02]  /*22d0*/  SEL R38, R66, RZ, !P4 ;  /* 0x000000ff42267207 */ /* 0x000fe40006000000 */
[----:B------:R-:W-:Y:S02]  /*22e0*/  LOP3.LUT R26, R114, 0x1e, RZ, 0xfc, !PT ;  /* 0x0000001e721a7812 */ /* 0x000fe400078efcff */
[----:B------:R-:W-:-:S02]  /*22f0*/  ISETP.GE.AND P4, PT, R39, c[0x0][0x180], PT ;  /* 0x0000600027007a0c */ /* 0x000fc40003f86270 */
[----:B------:R-:W-:Y:S02]  /*2300*/  SEL R39, R66, RZ, !P3 ;  /* 0x000000ff42277207 */ /* 0x000fe40005800000 */
[----:B------:R-:W-:Y:S02]  /*2310*/  LOP3.LUT R27, R114, 0x22, RZ, 0xfc, !PT ;  /* 0x00000022721b7812 */ /* 0x000fe400078efcff */
[----:B------:R-:W-:Y:S02]  /*2320*/  ISETP.GE.AND P3, PT, R30, c[0x0][0x180], PT ;  /* 0x000060001e007a0c */ /* 0x000fe40003f66270 */
[----:B------:R-:W-:Y:S02]  /*2330*/  ISETP.GE.AND P6, PT, R22, c[0x0][0x180], PT ;  /* 0x0000600016007a0c */ /* 0x000fe40003fc6270 */
[----:B------:R-:W-:Y:S02]  /*2340*/  SEL R30, R66, RZ, !P2 ;  /* 0x000000ff421e7207 */ /* 0x000fe40005000000 */
[----:B------:R-:W-:-:S02]  /*2350*/  LOP3.LUT R22, R114, 0x26, RZ, 0xfc, !PT ;  /* 0x0000002672167812 */ /* 0x000fc400078efcff */
[----:B------:R-:W-:Y:S02]  /*2360*/  ISETP.GE.AND P2, PT, R26, c[0x0][0x180], PT ;  /* 0x000060001a007a0c */ /* 0x000fe40003f46270 */
[----:B------:R-:W-:Y:S02]  /*2370*/  SEL R26, R66, RZ, !P4 ;  /* 0x000000ff421a7207 */ /* 0x000fe40006000000 */
[----:B------:R-:W-:Y:S02]  /*2380*/  LOP3.LUT R23, R114, 0x2a, RZ, 0xfc, !PT ;  /* 0x0000002a72177812 */ /* 0x000fe400078efcff */
        /* <DEDUP_REMOVED lines=10> */
[----:B------:R-:W-:Y:S01]  /*2430*/  ISETP.NE.U32.AND P1, PT, R3, RZ, PT ;  /* 0x000000ff0300720c */ /* 0x000fe20003f25070 */
[----:B------:R-:W-:Y:S01]  /*2440*/  IMAD.SHL.U32 R3, R68, 0x4, RZ ;  /* 0x0000000444037824 */ /* 0x000fe200078e00ff */
[----:B------:R-:W-:Y:S02]  /*2450*/  SEL R31, R66, RZ, !P3 ;  /* 0x000000ff421f7207 */ /* 0x000fe40005800000 */
[----:B------:R-:W-:Y:S02]  /*2460*/  ISETP.GE.AND P3, PT, R34, c[0x0][0x180], PT ;  /* 0x0000600022007a0c */ /* 0x000fe40003f66270 */
[----:B------:R-:W-:Y:S02]  /*2470*/  SEL R34, R66, RZ, !P2 ;  /* 0x000000ff42227207 */ /* 0x000fe40005000000 */
[----:B------:R-:W-:-:S02]  /*2480*/  ISETP.GE.AND P2, PT, R35, c[0x0][0x180], PT ;  /* 0x0000600023007a0c */ /* 0x000fc40003f46270 */
[----:B------:R-:W-:Y:S02]  /*2490*/  LOP3.LUT R67, R114, 0x3e, RZ, 0xfc, !PT ;  /* 0x0000003e72437812 */ /* 0x000fe400078efcff */
[C---:B------:R-:W-:Y:S01]  /*24a0*/  SEL R35, R66.reuse, RZ, !P4 ;  /* 0x000000ff42237207 */ /* 0x040fe20006000000 */
[----:B------:R1:W-:Y:S01]  /*24b0*/  LDGSTS.E [R116+0xa000], [R36.64], P1 ;  /* 0x0a00000024747fae */ /* 0x0003e2000892184c */
[C---:B------:R-:W-:Y:S02]  /*24c0*/  SEL R106, R66.reuse, RZ, !P3 ;  /* 0x000000ff426a7207 */ /* 0x040fe40005800000 */
[----:B------:R-:W-:Y:S02]  /*24d0*/  SEL R111, R66, RZ, !P2 ;  /* 0x000000ff426f7207 */ /* 0x000fe40005000000 */
[----:B------:R-:W-:Y:S02]  /*24e0*/  ISETP.GE.AND P4, PT, R69, c[0x0][0x180], PT ;  /* 0x0000600045007a0c */ /* 0x000fe40003f86270 */
[----:B------:R-:W-:Y:S01]  /*24f0*/  ISETP.GE.AND P3, PT, R67, c[0x0][0x180], PT ;  /* 0x0000600043007a0c */ /* 0x000fe20003f66270 */
[----:B------:R-:W-:Y:S01]  /*2500*/  IMAD.MOV.U32 R61, RZ, RZ, R111 ;  /* 0x000000ffff3d7224 */ /* 0x000fe200078e006f */
[----:B------:R-:W-:-:S02]  /*2510*/  IADD3 R96, P2, R3, c[0x0][0x168], RZ ;  /* 0x00005a0003607a10 */ /* 0x000fc40007f5e0ff */
[----:B------:R-:W-:Y:S01]  /*2520*/  SEL R45, R66, RZ, !P6 ;  /* 0x000000ff422d7207 */ /* 0x000fe20007000000 */
[----:B-1----:R-:W-:Y:S01]  /*2530*/  IMAD.SHL.U32 R36, R104, 0x4, RZ ;  /* 0x0000000468247824 */ /* 0x002fe200078e00ff */
[C---:B------:R-:W-:Y:S02]  /*2540*/  SEL R112, R66.reuse, RZ, !P4 ;  /* 0x000000ff42707207 */ /* 0x040fe40006000000 */
[----:B------:R-:W-:Y:S02]  /*2550*/  SEL R115, R66, RZ, !P3 ;  /* 0x000000ff42737207 */ /* 0x000fe40005800000 */
[----:B------:R-:W-:Y:S02]  /*2560*/  LEA.HI.X.SX32 R97, R68, c[0x0][0x16c], 0x2, P2 ;  /* 0x00005b0044617a11 */ /* 0x000fe400010f16ff */
[-C--:B------:R-:W-:Y:S02]  /*2570*/  LEA R66, P2, R17, R96.reuse, 0x2 ;  /* 0x0000006011427211 */ /* 0x080fe400078410ff */
[----:B------:R-:W-:-:S02]  /*2580*/  LEA R68, P1, R16, R96, 0x2 ;  /* 0x0000006010447211 */ /* 0x000fc400078210ff */
[-C--:B------:R-:W-:Y:S02]  /*2590*/  LEA.HI.X.SX32 R67, R17, R97.reuse, 0x2, P2 ;  /* 0x0000006111437211 */ /* 0x080fe400010f16ff */
[CC--:B------:R-:W-:Y:S02]  /*25a0*/  LEA R70, P2, R15.reuse, R96.reuse, 0x2 ;  /* 0x000000600f467211 */ /* 0x0c0fe400078410ff */
[-C--:B------:R-:W-:Y:S02]  /*25b0*/  LEA.HI.X.SX32 R69, R16, R97.reuse, 0x2, P1 ;  /* 0x0000006110457211 */ /* 0x080fe400008f16ff */
[-C--:B------:R-:W-:Y:S02]  /*25c0*/  LEA R72, P1, R14, R96.reuse, 0x2 ;  /* 0x000000600e487211 */ /* 0x080fe400078210ff */
[----:B------:R-:W-:Y:S02]  /*25d0*/  LEA.HI.X.SX32 R71, R15, R97, 0x2, P2 ;  /* 0x000000610f477211 */ /* 0x000fe400010f16ff */
[----:B------:R-:W-:-:S02]  /*25e0*/  LEA R74, P2, R13, R96, 0x2 ;  /* 0x000000600d4a7211 */ /* 0x000fc400078410ff */
[-C--:B------:R-:W-:Y:S02]  /*25f0*/  LEA.HI.X.SX32 R73, R14, R97.reuse, 0x2, P1 ;  /* 0x000000610e497211 */ /* 0x080fe400008f16ff */
[CC--:B------:R-:W-:Y:S02]  /*2600*/  LEA R76, P1, R12.reuse, R96.reuse, 0x2 ;  /* 0x000000600c4c7211 */ /* 0x0c0fe400078210ff */
[-C--:B------:R-:W-:Y:S02]  /*2610*/  LEA.HI.X.SX32 R75, R13, R97.reuse, 0x2, P2 ;  /* 0x000000610d4b7211 */ /* 0x080fe400010f16ff */
[-C--:B------:R-:W-:Y:S02]  /*2620*/  LEA R78, P2, R11, R96.reuse, 0x2 ;  /* 0x000000600b4e7211 */ /* 0x080fe400078410ff */
[----:B------:R-:W-:Y:S02]  /*2630*/  LEA.HI.X.SX32 R77, R12, R97, 0x2, P1 ;  /* 0x000000610c4d7211 */ /* 0x000fe400008f16ff */
[----:B------:R-:W-:-:S02]  /*2640*/  LEA R80, P1, R10, R96, 0x2 ;  /* 0x000000600a507211 */ /* 0x000fc400078210ff */
[----:B---3--:R-:W-:Y:S01]  /*2650*/  LOP3.LUT R12, R108, 0x1ff, RZ, 0xc0, !PT ;  /* 0x000001ff6c0c7812 */ /* 0x008fe200078ec0ff */
[----:B------:R-:W-:Y:S01]  /*2660*/  IMAD.U32 R108, RZ, RZ, UR5 ;  /* 0x00000005ff6c7e24 */ /* 0x000fe2000f8e00ff */
[-C--:B------:R-:W-:Y:S02]  /*2670*/  LEA.HI.X.SX32 R79, R11, R97.reuse, 0x2, P2 ;  /* 0x000000610b4f7211 */ /* 0x080fe400010f16ff */
[CC--:B------:R-:W-:Y:S01]  /*2680*/  LEA R82, P2, R9.reuse, R96.reuse, 0x2 ;  /* 0x0000006009527211 */ /* 0x0c0fe200078410ff */
[----:B------:R-:W-:Y:S01]  /*2690*/  IMAD.SHL.U32 R110, R12, 0x4, RZ ;  /* 0x000000040c6e7824 */ /* 0x000fe200078e00ff */
[-C--:B------:R-:W-:Y:S01]  /*26a0*/  LEA.HI.X.SX32 R81, R10, R97.reuse, 0x2, P1 ;  /* 0x000000610a517211 */ /* 0x080fe200008f16ff */
[----:B------:R-:W-:Y:S01]  /*26b0*/  IMAD.WIDE R12, R108, 0x4, R54 ;  /* 0x000000046c0c7825 */ /* 0x000fe200078e0236 */
[CC--:B------:R-:W-:Y:S02]  /*26c0*/  LEA R84, P1, R8.reuse, R96.reuse, 0x2 ;  /* 0x0000006008547211 */ /* 0x0c0fe400078210ff */
[-C--:B------:R-:W-:Y:S01]  /*26d0*/  LEA.HI.X.SX32 R83, R9, R97.reuse, 0x2, P2 ;  /* 0x0000006109537211 */ /* 0x080fe200010f16ff */
[----:B------:R-:W-:Y:S01]  /*26e0*/  IMAD.U32 R54, RZ, RZ, UR5 ;  /* 0x00000005ff367e24 */ /* 0x000fe2000f8e00ff */
[----:B------:R-:W-:Y:S01]  /*26f0*/  LEA R86, P2, R7, R96, 0x2 ;  /* 0x0000006007567211 */ /* 0x000fe200078410ff */
[----:B------:R-:W-:Y:S01]  /*2700*/  IMAD.U32 R55, RZ, RZ, UR5 ;  /* 0x00000005ff377e24 */ /* 0x000fe2000f8e00ff */
[----:B------:R-:W-:-:S02]  /*2710*/  LEA.HI.X.SX32 R85, R8, R97, 0x2, P1 ;  /* 0x0000006108557211 */ /* 0x000fc400008f16ff */
[-C--:B------:R-:W-:Y:S01]  /*2720*/  LEA R88, P1, R6, R96.reuse, 0x2 ;  /* 0x0000006006587211 */ /* 0x080fe200078210ff */
[----:B------:R-:W-:Y:S01]  /*2730*/  IMAD.WIDE R16, R55, 0x4, R58 ;  /* 0x0000000437107825 */ /* 0x000fe200078e023a */
[----:B------:R-:W-:Y:S01]  /*2740*/  LOP3.LUT R14, R110, R109, RZ, 0x3c, !PT ;  /* 0x0000006d6e0e7212 */ /* 0x000fe200078e3cff */
[----:B----4-:R-:W1:Y:S01]  /*2750*/  S2R R59, SR_TID.X ;  /* 0x00000000003b7919 */ /* 0x010e620000002100 */
[-C--:B------:R-:W-:Y:S01]  /*2760*/  LEA.HI.X.SX32 R87, R7, R97.reuse, 0x2, P2 ;  /* 0x0000006107577211 */ /* 0x080fe200010f16ff */
[----:B------:R-:W-:Y:S01]  /*2770*/  IMAD.MOV.U32 R55, RZ, RZ, R112 ;  /* 0x000000ffff377224 */ /* 0x000fe200078e0070 */
[CC--:B------:R-:W-:Y:S01]  /*2780*/  LEA R90, P2, R5.reuse, R96.reuse, 0x2 ;  /* 0x00000060055a7211 */ /* 0x0c0fe200078410ff */
[----:B------:R3:W-:Y:S01]  /*2790*/  STL [R1+0x5c], R14 ;  /* 0x00005c0e01007387 */ /* 0x0007e20000100800 */
[-C--:B------:R-:W-:Y:S01]  /*27a0*/  LEA.HI.X.SX32 R89, R6, R97.reuse, 0x2, P1 ;  /* 0x0000006106597211 */ /* 0x080fe200008f16ff */
[----:B------:R-:W-:Y:S01]  /*27b0*/  IMAD.U32 R112, RZ, RZ, UR5 ;  /* 0x00000005ff707e24 */ /* 0x000fe2000f8e00ff */
[-C--:B------:R-:W-:Y:S01]  /*27c0*/  LEA R92, P1, R4, R96.reuse, 0x2 ;  /* 0x00000060045c7211 */ /* 0x080fe200078210ff */
[----:B------:R-:W-:Y:S01]  /*27d0*/  IMAD.U32 R110, RZ, RZ, UR5 ;  /* 0x00000005ff6e7e24 */ /* 0x000fe2000f8e00ff */
[-C--:B------:R-:W-:Y:S01]  /*27e0*/  LEA.HI.X.SX32 R91, R5, R97.reuse, 0x2, P2 ;  /* 0x00000061055b7211 */ /* 0x080fe200010f16ff */
[----:B------:R-:W-:Y:S01]  /*27f0*/  IMAD.WIDE R112, R112, 0x4, R20 ;  /* 0x0000000470707825 */ /* 0x000fe200078e0214 */
[-C--:B------:R-:W-:Y:S01]  /*2800*/  LEA R94, P2, R2, R96.reuse, 0x2 ;  /* 0x00000060025e7211 */ /* 0x080fe200078410ff */
[----:B------:R4:W-:Y:S01]  /*2810*/  STL [R1+0xb8], R36 ;  /* 0x0000b82401007387 */ /* 0x0009e20000100800 */
[-C--:B------:R-:W-:Y:S01]  /*2820*/  LEA.HI.X.SX32 R93, R4, R97.reuse, 0x2, P1 ;  /* 0x00000061045d7211 */ /* 0x080fe200008f16ff */
[----:B---3--:R-:W-:Y:S01]  /*2830*/  IMAD.WIDE R14, R54, 0x4, R56 ;  /* 0x00000004360e7825 */ /* 0x008fe200078e0238 */
[----:B------:R-:W-:Y:S01]  /*2840*/  LEA R96, P1, R0, R96, 0x2 ;  /* 0x0000006000607211 */ /* 0x000fe200078210ff */
[----:B------:R-:W3:Y:S01]  /*2850*/  S2R R56, SR_TID.X ;  /* 0x0000000000387919 */ /* 0x000ee20000002100 */
[-C--:B------:R-:W-:Y:S01]  /*2860*/  LEA.HI.X.SX32 R95, R2, R97.reuse, 0x2, P2 ;  /* 0x00000061025f7211 */ /* 0x080fe200010f16ff */
[----:B------:R-:W-:Y:S01]  /*2870*/  IMAD.WIDE R110, R110, 0x4, R24 ;  /* 0x000000046e6e7825 */ /* 0x000fe200078e0218 */
[----:B------:R-:W-:-:S02]  /*2880*/  LEA.HI.X.SX32 R97, R0, R97, 0x2, P1 ;  /* 0x0000006100617211 */ /* 0x000fc400008f16ff */
[----:B------:R-:W-:Y:S01]  /*2890*/  LEA R20, P1, R124, R105, 0x2 ;  /* 0x000000697c147211 */ /* 0x000fe200078210ff */
[----:B------:R-:W-:Y:S01]  /*28a0*/  IMAD.WIDE R108, R108, 0x4, R28 ;  /* 0x000000046c6c7825 */ /* 0x000fe200078e021c */
[----:B------:R-:W-:Y:S02]  /*28b0*/  LOP3.LUT R57, R114, 0x4, RZ, 0xfc, !PT ;  /* 0x0000000472397812 */ /* 0x000fe400078efcff */
[----:B------:R-:W-:Y:S01]  /*28c0*/  LEA.HI.X.SX32 R21, R124, R103, 0x2, P1 ;  /* 0x000000677c157211 */ /* 0x000fe200008f16ff */
[C---:B------:R-:W-:Y:S01]  /*28d0*/  IMAD R124, R117.reuse, 0x2, R124 ;  /* 0x00000002757c7824 */ /* 0x040fe200078e027c */
[--C-:B-1----:R-:W-:Y:S02]  /*28e0*/  SHF.R.U32.HI R60, RZ, 0x8, R59.reuse ;  /* 0x00000008ff3c7819 */ /* 0x102fe4000001163b */
[----:B------:R-:W-:Y:S01]  /*28f0*/  SHF.R.U32.HI R59, RZ, 0x8, R59 ;  /* 0x00000008ff3b7819 */ /* 0x000fe2000001163b */
[----:B------:R-:W-:Y:S01]  /*2900*/  IMAD R117, R117, 0x2, R124 ;  /* 0x0000000275757824 */ /* 0x000fe200078e027c */
[----:B--2---:R-:W-:-:S02]  /*2910*/  LEA R24, P1, R124, R105, 0x2 ;  /* 0x000000697c187211 */ /* 0x004fc400078210ff */
[----:B------:R-:W-:Y:S02]  /*2920*/  LOP3.LUT R102, R102, 0xfdffffff, RZ, 0xc0, !PT ;  /* 0xfdffffff66667812 */ /* 0x000fe400078ec0ff */
[----:B------:R-:W-:Y:S02]  /*2930*/  LEA.HI.X.SX32 R25, R124, R103, 0x2, P1 ;  /* 0x000000677c197211 */ /* 0x000fe400008f16ff */
[----:B------:R-:W-:Y:S02]  /*2940*/  LEA R28, P1, R117, R105, 0x2 ;  /* 0x00000069751c7211 */ /* 0x000fe400078210ff */
[----:B------:R-:W-:Y:S02]  /*2950*/  SGXT.U32 R59, R59, 0x1 ;  /* 0x000000013b3b781a */ /* 0x000fe40000000000 */
[--C-:B---3--:R-:W-:Y:S02]  /*2960*/  SHF.R.U32.HI R58, RZ, 0x8, R56.reuse ;  /* 0x00000008ff3a7819 */ /* 0x108fe40000011638 */
[----:B------:R-:W-:-:S02]  /*2970*/  SHF.R.U32.HI R56, RZ, 0x8, R56 ;  /* 0x00000008ff387819 */ /* 0x000fc40000011638 */
[----:B------:R-:W-:Y:S02]  /*2980*/  LEA.HI.X.SX32 R29, R117, R103, 0x2, P1 ;  /* 0x00000067751d7211 */ /* 0x000fe400008f16ff */
[----:B------:R-:W-:Y:S02]  /*2990*/  ISETP.GE.AND P1, PT, R114, UR8, PT ;  /* 0x0000000872007c0c */ /* 0x000fe4000bf26270 */
[----:B------:R-:W-:Y:S02]  /*29a0*/  SGXT.U32 R56, R56, 0x1 ;  /* 0x000000013838781a */ /* 0x000fe40000000000 */
[----:B------:R-:W-:Y:S02]  /*29b0*/  SEL R54, RZ, 0x4, P1 ;  /* 0x00000004ff367807 */ /* 0x000fe40000800000 */
[----:B------:R-:W-:Y:S02]  /*29c0*/  ISETP.GE.AND P1, PT, R57, UR8, PT ;  /* 0x0000000839007c0c */ /* 0x000fe4000bf26270 */
[----:B------:R-:W-:-:S02]  /*29d0*/  LOP3.LUT R56, R56, 0x8, RZ, 0xfc, !PT ;  /* 0x0000000838387812 */ /* 0x000fc400078efcff */
[----:B------:R-:W-:Y:S02]  /*29e0*/  SGXT.U32 R58, R58, 0x1 ;  /* 0x000000013a3a781a */ /* 0x000fe40000000000 */
[----:B------:R-:W-:Y:S02]  /*29f0*/  SEL R57, RZ, 0x4, P1 ;  /* 0x00000004ff397807 */ /* 0x000fe40000800000 */
[----:B------:R-:W-:Y:S02]  /*2a00*/  ISETP.GE.AND P1, PT, R56, UR8, PT ;  /* 0x0000000838007c0c */ /* 0x000fe4000bf26270 */
[----:B------:R-:W-:Y:S02]  /*2a10*/  LOP3.LUT R58, R58, 0xc, RZ, 0xfc, !PT ;  /* 0x0000000c3a3a7812 */ /* 0x000fe400078efcff */
[----:B------:R-:W-:Y:S02]  /*2a20*/  @P5 LOP3.LUT R102, R102, 0x2000000, RZ, 0xfc, !PT ;  /* 0x0200000066665812 */ /* 0x000fe400078efcff */
[----:B------:R-:W-:-:S02]  /*2a30*/  SEL R56, RZ, 0x4, P1 ;  /* 0x00000004ff387807 */ /* 0x000fc40000800000 */
[----:B------:R-:W-:Y:S02]  /*2a40*/  ISETP.GE.AND P1, PT, R58, UR8, PT ;  /* 0x000000083a007c0c */ /* 0x000fe4000bf26270 */
[----:B------:R-:W-:Y:S01]  /*2a50*/  ISETP.NE.U32.AND P5, PT, R61, RZ, PT ;  /* 0x000000ff3d00720c */ /* 0x000fe20003fa5070 */
[----:B------:R-:W-:Y:S01]  /*2a60*/  IMAD.MOV.U32 R61, RZ, RZ, 0x3f ;  /* 0x0000003fff3d7424 */ /* 0x000fe200078e00ff */
[----:B------:R-:W-:Y:S02]  /*2a70*/  LOP3.LUT R59, R59, 0x10, RZ, 0xfc, !PT ;  /* 0x000000103b3b7812 */ /* 0x000fe400078efcff */
[----:B------:R-:W-:Y:S02]  /*2a80*/  SGXT.U32 R60, R60, 0x1 ;  /* 0x000000013c3c781a */ /* 0x000fe40000000000 */
[----:B------:R-:W-:Y:S02]  /*2a90*/  SEL R58, RZ, 0x4, P1 ;  /* 0x00000004ff3a7807 */ /* 0x000fe40000800000 */
[----:B------:R-:W-:-:S02]  /*2aa0*/  ISETP.GE.AND P1, PT, R59, UR8, PT ;  /* 0x000000083b007c0c */ /* 0x000fc4000bf26270 */
[----:B------:R-:W-:Y:S02]  /*2ab0*/  LOP3.LUT R60, R60, 0x14, RZ, 0xfc, !PT ;  /* 0x000000143c3c7812 */ /* 0x000fe400078efcff */
[----:B------:R-:W-:Y:S02]  /*2ac0*/  IADD3 R61, R61, c[0x0][0x180], RZ ;  /* 0x000060003d3d7a10 */ /* 0x000fe40007ffe0ff */
[----:B------:R-:W-:Y:S02]  /*2ad0*/  SEL R59, RZ, 0x4, P1 ;  /* 0x00000004ff3b7807 */ /* 0x000fe40000800000 */
[----:B------:R-:W-:Y:S02]  /*2ae0*/  ISETP.GE.AND P1, PT, R60, UR8, PT ;  /* 0x000000083c007c0c */ /* 0x000fe4000bf26270 */
[----:B------:R-:W-:Y:S01]  /*2af0*/  ISETP.GT.AND P3, PT, R61, 0x7f, PT ;  /* 0x0000007f3d00780c */ /* 0x000fe20003f64270 */
[----:B------:R-:W-:Y:S01]  /*2b00*/  IMAD.MOV.U32 R61, RZ, RZ, c[0x0][0x188] ;  /* 0x00006200ff3d7624 */ /* 0x000fe200078e00ff */
[----:B------:R-:W-:-:S02]  /*2b10*/  SEL R60, RZ, 0x4, P1 ;  /* 0x00000004ff3c7807 */ /* 0x000fc40000800000 */
[----:B------:R-:W-:Y:S01]  /*2b20*/  IADD3 R32, P1, R32, R105, RZ ;  /* 0x0000006920207210 */ /* 0x000fe20007f3e0ff */
[----:B------:R-:W-:Y:S01]  /*2b30*/  IMAD R61, R61, 0x2, R125 ;  /* 0x000000023d3d7824 */ /* 0x000fe200078e027d */
[----:B------:R-:W-:Y:S02]  /*2b40*/  SEL R124, R54, RZ, P3 ;  /* 0x000000ff367c7207 */ /* 0x000fe40001800000 */
[----:B------:R-:W-:Y:S01]  /*2b50*/  LEA.HI.X.SX32 R33, R107, R103, 0x2, P1 ;  /* 0x000000676b217211 */ /* 0x000fe200008f16ff */
[----:B------:R-:W-:Y:S01]  /*2b60*/  IMAD.SHL.U32 R54, R61, 0x4, RZ ;  /* 0x000000043d367824 */ /* 0x000fe200078e00ff */
[----:B----4-:R-:W-:Y:S02]  /*2b70*/  IADD3 R36, P1, R36, R105, RZ ;  /* 0x0000006924247210 */ /* 0x010fe40007f3e0ff */
[----:B------:R-:W-:Y:S02]  /*2b80*/  ISETP.NE.U32.AND P0, PT, R55, RZ, PT ;  /* 0x000000ff3700720c */ /* 0x000fe40003f05070 */
[----:B------:R-:W-:Y:S01]  /*2b90*/  LEA.HI.X.SX32 R37, R104, R103, 0x2, P1 ;  /* 0x0000006768257211 */ /* 0x000fe200008f16ff */
[----:B------:R1:W-:Y:S01]  /*2ba0*/  STL [R1+0xa8], R54 ;  /* 0x0000a83601007387 */ /* 0x0003e20000100800 */
[----:B------:R-:W-:-:S02]  /*2bb0*/  LOP3.LUT R102, R102, 0xfbffffff, RZ, 0xc0, !PT ;  /* 0xfbffffff66667812 */ /* 0x000fc400078ec0ff */
[----:B------:R-:W-:Y:S02]  /*2bc0*/  SEL R56, R56, RZ, P3 ;  /* 0x000000ff38387207 */ /* 0x000fe40001800000 */
[----:B------:R-:W-:Y:S02]  /*2bd0*/  @P5 LOP3.LUT R102, R102, 0x4000000, RZ, 0xfc, !PT ;  /* 0x0400000066665812 */ /* 0x000fe400078efcff */
[----:B------:R-:W-:Y:S02]  /*2be0*/  ISETP.NE.U32.AND P2, PT, R56, RZ, PT ;  /* 0x000000ff3800720c */ /* 0x000fe40003f45070 */
[----:B------:R-:W-:Y:S02]  /*2bf0*/  LOP3.LUT R102, R102, 0xf7ffffff, RZ, 0xc0, !PT ;  /* 0xf7ffffff66667812 */ /* 0x000fe400078ec0ff */
[----:B-1----:R-:W-:Y:S02]  /*2c00*/  IADD3 R54, P1, R54, R105, RZ ;  /* 0x0000006936367210 */ /* 0x002fe40007f3e0ff */
[----:B------:R-:W-:-:S02]  /*2c10*/  @P0 LOP3.LUT R102, R102, 0x8000000, RZ, 0xfc, !PT ;  /* 0x0800000066660812 */ /* 0x000fc400078efcff */
[----:B------:R-:W-:Y:S01]  /*2c20*/  LEA.HI.X.SX32 R55, R61, R103, 0x2, P1 ;  /* 0x000000673d377211 */ /* 0x000fe200008f16ff */
[----:B------:R-:W-:Y:S01]  /*2c30*/  IMAD.SHL.U32 R61, R19, 0x4, RZ ;  /* 0x00000004133d7824 */ /* 0x000fe200078e00ff */
[----:B------:R-:W-:Y:S02]  /*2c40*/  ISETP.NE.U32.AND P0, PT, R45, RZ, PT ;  /* 0x000000ff2d00720c */ /* 0x000fe40003f05070 */
[----:B------:R-:W-:Y:S02]  /*2c50*/  SEL R114, R58, RZ, P3 ;  /* 0x000000ff3a727207 */ /* 0x000fe40001800000 */
[----:B------:R1:W-:Y:S01]  /*2c60*/  STL [R1+0xa4], R61 ;  /* 0x0000a43d01007387 */ /* 0x0003e20000100800 */
[----:B------:R-:W-:Y:S02]  /*2c70*/  IADD3 R56, P1, R61, R105, RZ ;  /* 0x000000693d387210 */ /* 0x000fe40007f3e0ff */
[----:B------:R-:W-:Y:S02]  /*2c80*/  SEL R58, R59, RZ, P3 ;  /* 0x000000ff3b3a7207 */ /* 0x000fe40001800000 */
[----:B------:R-:W-:Y:S01]  /*2c90*/  SEL R59, R60, RZ, P3 ;  /* 0x000000ff3c3b7207 */ /* 0x000fe20001800000 */
[----:B------:R-:W-:Y:S01]  /*2ca0*/  IMAD.SHL.U32 R60, R101, 0x4, RZ ;  /* 0x00000004653c7824 */ /* 0x000fe200078e00ff */
[----:B------:R-:W-:-:S02]  /*2cb0*/  ISETP.NE.U32.AND P4, PT, R58, RZ, PT ;  /* 0x000000ff3a00720c */ /* 0x000fc40003f85070 */
[----:B------:R-:W-:Y:S01]  /*2cc0*/  SEL R117, R57, RZ, P3 ;  /* 0x000000ff39757207 */ /* 0x000fe20001800000 */
[----:B-1----:R-:W-:Y:S01]  /*2cd0*/  IMAD.SHL.U32 R61, R99, 0x4, RZ ;  /* 0x00000004633d7824 */ /* 0x002fe200078e00ff */
[----:B------:R-:W-:Y:S01]  /*2ce0*/  LEA.HI.X.SX32 R57, R19, R103, 0x2, P1 ;  /* 0x0000006713397211 */ /* 0x000fe200008f16ff */
[----:B------:R1:W-:Y:S01]  /*2cf0*/  LDGSTS.E [R116+0xb000], [R40.64], P0 ;  /* 0x0b00000028747fae */ /* 0x0003e2000812184c */
[----:B------:R-:W-:Y:S02]  /*2d00*/  ISETP.NE.U32.AND P1, PT, R59, RZ, PT ;  /* 0x000000ff3b00720c */ /* 0x000fe40003f25070 */
[----:B------:R-:W-:Y:S01]  /*2d10*/  IADD3 R58, P6, R61, R105, RZ ;  /* 0x000000693d3a7210 */ /* 0x000fe20007fde0ff */
[----:B------:R-:W-:Y:S03]  /*2d20*/  STL [R1+0xa0], R61 ;  /* 0x0000a03d01007387 */ /* 0x000fe60000100800 */
[----:B------:R-:W-:Y:S01]  /*2d30*/  LEA.HI.X.SX32 R59, R99, R103, 0x2, P6 ;  /* 0x00000067633b7211 */ /* 0x000fe200030f16ff */
[----:B------:R-:W2:Y:S01]  /*2d40*/  LDL.LU R45, [R1+0x130] ;  /* 0x00013000012d7983 */ /* 0x000ea20000300800 */
[----:B------:R-:W-:-:S03]  /*2d50*/  ISETP.NE.U32.AND P5, PT, R50, RZ, PT ;  /* 0x000000ff3200720c */ /* 0x000fc60003fa5070 */
[----:B------:R3:W-:Y:S01]  /*2d60*/  STL [R1+0x9c], R60 ;  /* 0x00009c3c01007387 */ /* 0x0007e20000100800 */
[----:B------:R-:W-:-:S03]  /*2d70*/  ISETP.NE.U32.AND P0, PT, R46, RZ, PT ;  /* 0x000000ff2e00720c */ /* 0x000fc60003f05070 */
[----:B------:R-:W4:Y:S01]  /*2d80*/  LDL.LU R50, [R1+0x12c] ;  /* 0x00012c0001327983 */ /* 0x000f220000300800 */
[----:B---3--:R-:W-:-:S04]  /*2d90*/  IADD3 R60, P6, R60, R105, RZ ;  /* 0x000000693c3c7210 */ /* 0x008fc80007fde0ff */
[----:B------:R-:W-:Y:S02]  /*2da0*/  LEA.HI.X.SX32 R61, R101, R103, 0x2, P6 ;  /* 0x00000067653d7211 */ /* 0x000fe400030f16ff */
[----:B------:R-:W-:Y:S02]  /*2db0*/  ISETP.NE.U32.AND P6, PT, R51, RZ, PT ;  /* 0x000000ff3300720c */ /* 0x000fe40003fc5070 */
[----:B------:R-:W-:Y:S01]  /*2dc0*/  LOP3.LUT R103, R116, 0x40, RZ, 0x3c, !PT ;  /* 0x0000004074677812 */ /* 0x000fe200078e3cff */
[----:B------:R-:W4:Y:S04]  /*2dd0*/  LDL.LU R51, [R1+0x128] ;  /* 0x0001280001337983 */ /* 0x000f280000300800 */
[----:B------:R-:W3:Y:S04]  /*2de0*/  LDL.LU R46, [R1+0x124] ;  /* 0x00012400012e7983 */ /* 0x000ee80000300800 */
[----:B--2---:R2:W-:Y:S01]  /*2df0*/  LDGSTS.E [R116+0xc000], [R44.64], P5 ;  /* 0x0c0000002c747fae */ /* 0x0045e2000a92184c */
[----:B------:R-:W-:-:S03]  /*2e00*/  ISETP.NE.U32.AND P5, PT, R47, RZ, PT ;  /* 0x000000ff2f00720c */ /* 0x000fc60003fa5070 */
[----:B------:R1:W-:Y:S04]  /*2e10*/  LDGSTS.E [R116+0xd000], [R48.64], P6 ;  /* 0x0d00000030747fae */ /* 0x0003e8000b12184c */
[----:B------:R1:W-:Y:S01]  /*2e20*/  LDGSTS.E [R116+0xe000], [R52.64], P0 ;  /* 0x0e00000034747fae */ /* 0x0003e2000812184c */
[----:B------:R-:W-:Y:S02]  /*2e30*/  ISETP.NE.U32.AND P0, PT, R42, RZ, PT ;  /* 0x000000ff2a00720c */ /* 0x000fe40003f05070 */
[----:B------:R-:W-:Y:S01]  /*2e40*/  ISETP.NE.U32.AND P6, PT, R38, RZ, PT ;  /* 0x000000ff2600720c */ /* 0x000fe20003fc5070 */
[----:B------:R-:W3:Y:S04]  /*2e50*/  LDL.LU R47, [R1+0x120] ;  /* 0x00012000012f7983 */ /* 0x000ee80000300800 */
[----:B------:R1:W-:Y:S01]  /*2e60*/  LDGSTS.E [R116+0xf000], [R24.64], P5 ;  /* 0x0f00000018747fae */ /* 0x0003e2000a92184c */
[----:B------:R-:W-:-:S03]  /*2e70*/  ISETP.NE.U32.AND P5, PT, R43, RZ, PT ;  /* 0x000000ff2b00720c */ /* 0x000fc60003fa5070 */
[----:B------:R-:W2:Y:S04]  /*2e80*/  LDL.LU R42, [R1+0x11c] ;  /* 0x00011c00012a7983 */ /* 0x000ea80000300800 */
[----:B------:R1:W-:Y:S01]  /*2e90*/  LDGSTS.E [R103+0x800], [R32.64], P0 ;  /* 0x0080000020677fae */ /* 0x0003e2000812184c */
[----:B------:R-:W-:-:S03]  /*2ea0*/  ISETP.NE.U32.AND P0, PT, R39, RZ, PT ;  /* 0x000000ff2700720c */ /* 0x000fc60003f05070 */
[----:B------:R-:W2:Y:S04]  /*2eb0*/  LDL.LU R43, [R1+0x118] ;  /* 0x00011800012b7983 */ /* 0x000ea80000300800 */
[----:B------:R1:W-:Y:S01]  /*2ec0*/  LDGSTS.E [R103+0x1800], [R36.64], P5 ;  /* 0x0180000024677fae */ /* 0x0003e2000a92184c */
[----:B------:R-:W-:-:S03]  /*2ed0*/  ISETP.NE.U32.AND P5, PT, R30, RZ, PT ;  /* 0x000000ff1e00720c */ /* 0x000fc60003fa5070 */
[----:B------:R1:W-:Y:S04]  /*2ee0*/  LDGSTS.E [R103+0x2800], [R54.64], P6 ;  /* 0x0280000036677fae */ /* 0x0003e8000b12184c */
[----:B------:R1:W-:Y:S01]  /*2ef0*/  LDGSTS.E [R103+0x3800], [R56.64], P0 ;  /* 0x0380000038677fae */ /* 0x0003e2000812184c */
[----:B------:R-:W-:-:S03]  /*2f00*/  ISETP.NE.U32.AND P0, PT, R26, RZ, PT ;  /* 0x000000ff1a00720c */ /* 0x000fc60003f05070 */
[----:B------:R-:W2:Y:S01]  /*2f10*/  LDL.LU R38, [R1+0x114] ;  /* 0x0001140001267983 */ /* 0x000ea20000300800 */
[----:B------:R-:W-:-:S03]  /*2f20*/  ISETP.NE.U32.AND P6, PT, R27, RZ, PT ;  /* 0x000000ff1b00720c */ /* 0x000fc60003fc5070 */
[----:B------:R-:W2:Y:S04]  /*2f30*/  LDL.LU R39, [R1+0x110] ;  /* 0x0001100001277983 */ /* 0x000ea80000300800 */
[----:B------:R-:W2:Y:S04]  /*2f40*/  LDL R105, [R1+0x5c] ;  /* 0x00005c0001697983 */ /* 0x000ea80000100800 */
[----:B------:R-:W2:Y:S04]  /*2f50*/  LDL.LU R30, [R1+0x10c] ;  /* 0x00010c00011e7983 */ /* 0x000ea80000300800 */
[----:B------:R-:W2:Y:S04]  /*2f60*/  LDL.LU R26, [R1+0x108] ;  /* 0x00010800011a7983 */ /* 0x000ea80000300800 */
[----:B------:R1:W-:Y:S01]  /*2f70*/  LDGSTS.E [R103+0x4800], [R58.64], P5 ;  /* 0x048000003a677fae */ /* 0x0003e2000a92184c */
[----:B------:R-:W-:-:S03]  /*2f80*/  ISETP.NE.U32.AND P5, PT, R22, RZ, PT ;  /* 0x000000ff1600720c */ /* 0x000fc60003fa5070 */
[----:B------:R-:W2:Y:S04]  /*2f90*/  LDL.LU R27, [R1+0x104] ;  /* 0x00010400011b7983 */ /* 0x000ea80000300800 */
[----:B------:R1:W-:Y:S01]  /*2fa0*/  LDGSTS.E [R103+0x5800], [R60.64], P0 ;  /* 0x058000003c677fae */ /* 0x0003e2000812184c */
[----:B------:R-:W-:-:S03]  /*2fb0*/  ISETP.NE.U32.AND P0, PT, R23, RZ, PT ;  /* 0x000000ff1700720c */ /* 0x000fc60003f05070 */
[----:B------:R-:W2:Y:S04]  /*2fc0*/  LDL.LU R22, [R1+0x100] ;  /* 0x0001000001167983 */ /* 0x000ea80000300800 */
[----:B------:R-:W2:Y:S04]  /*2fd0*/  LDL.LU R23, [R1+0xfc] ;  /* 0x0000fc0001177983 */ /* 0x000ea80000300800 */
[----:B--2---:R1:W-:Y:S04]  /*2fe0*/  LDGSTS.E [R103+0x6800], [R22.64], P6 ;  /* 0x0680000016677fae */ /* 0x0043e8000b12184c */
[----:B------:R1:W-:Y:S01]  /*2ff0*/  LDGSTS.E [R103+0x7800], [R26.64], P5 ;  /* 0x078000001a677fae */ /* 0x0003e2000a92184c */
[----:B------:R-:W-:-:S03]  /*3000*/  ISETP.NE.U32.AND P5, PT, R31, RZ, PT ;  /* 0x000000ff1f00720c */ /* 0x000fc60003fa5070 */
[----:B------:R-:W2:Y:S01]  /*3010*/  LDL.LU R31, [R1+0xf8] ;  /* 0x0000f800011f7983 */ /* 0x000ea20000300800 */
[----:B------:R-:W-:-:S03]  /*3020*/  ISETP.NE.U32.AND P6, PT, R35, RZ, PT ;  /* 0x000000ff2300720c */ /* 0x000fc60003fc5070 */
[----:B--2---:R1:W-:Y:S01]  /*3030*/  LDGSTS.E [R103+0x8800], [R30.64], P0 ;  /* 0x088000001e677fae */ /* 0x0043e2000812184c */
[----:B------:R-:W-:-:S03]  /*3040*/  ISETP.NE.U32.AND P0, PT, R34, RZ, PT ;  /* 0x000000ff2200720c */ /* 0x000fc60003f05070 */
[----:B------:R-:W2:Y:S04]  /*3050*/  LDL.LU R34, [R1+0xf4] ;  /* 0x0000f40001227983 */ /* 0x000ea80000300800 */
[----:B------:R-:W2:Y:S04]  /*3060*/  LDL.LU R35, [R1+0xf0] ;  /* 0x0000f00001237983 */ /* 0x000ea80000300800 */
[----:B--2---:R1:W-:Y:S01]  /*3070*/  LDGSTS.E [R103+0x9800], [R34.64], P5 ;  /* 0x0980000022677fae */ /* 0x0043e2000a92184c */
[----:B------:R-:W-:-:S03]  /*3080*/  ISETP.NE.U32.AND P5, PT, R106, RZ, PT ;  /* 0x000000ff6a00720c */ /* 0x000fc60003fa5070 */
[----:B------:R1:W-:Y:S04]  /*3090*/  LDGSTS.E [R103+0xa800], [R38.64], P0 ;  /* 0x0a80000026677fae */ /* 0x0003e8000812184c */
[----:B------:R1:W-:Y:S04]  /*30a0*/  LDGSTS.E [R103+0xb800], [R42.64], P6 ;  /* 0x0b8000002a677fae */ /* 0x0003e8000b12184c */
[----:B------:R2:W5:Y:S04]  /*30b0*/  LDL.LU R106, [R1+0xec] ;  /* 0x0000ec00016a7983 */ /* 0x0005680000300800 */
[----:B---3--:R1:W-:Y:S01]  /*30c0*/  LDGSTS.E [R103+0xc800], [R46.64], P5 ;  /* 0x0c8000002e677fae */ /* 0x0083e2000a92184c */
[----:B------:R-:W-:-:S02]  /*30d0*/  LOP3.LUT P5, RZ, R102, 0x4000000, RZ, 0xc0, !PT ;  /* 0x0400000066ff7812 */ /* 0x000fc400078ac0ff */
[C---:B------:R-:W-:Y:S02]  /*30e0*/  LOP3.LUT P0, RZ, R102.reuse, 0x8000000, RZ, 0xc0, !PT ;  /* 0x0800000066ff7812 */ /* 0x040fe4000780c0ff */
[----:B------:R-:W-:Y:S02]  /*30f0*/  ISETP.NE.U32.AND P6, PT, R115, RZ, PT ;  /* 0x000000ff7300720c */ /* 0x000fe40003fc5070 */
[----:B------:R2:W5:Y:S07]  /*3100*/  LDL.LU R115, [R1+0xe8] ;  /* 0x0000e80001737983 */ /* 0x00056e0000300800 */
[----:B----4-:R1:W-:Y:S01]  /*3110*/  LDGSTS.E [R103+0xd800], [R50.64], P5 ;  /* 0x0d80000032677fae */ /* 0x0103e2000a92184c */
[----:B------:R-:W-:-:S03]  /*3120*/  LOP3.LUT P5, RZ, R102, 0x2000000, RZ, 0xc0, !PT ;  /* 0x0200000066ff7812 */ /* 0x000fc600078ac0ff */
[----:B------:R1:W-:Y:S04]  /*3130*/  LDGSTS.E [R103+0xe800], [R20.64], P0 ;  /* 0x0e80000014677fae */ /* 0x0003e8000812184c */
[----:B------:R1:W-:Y:S04]  /*3140*/  LDGSTS.E [R103+0xf800], [R28.64], P6 ;  /* 0x0f8000001c677fae */ /* 0x0003e8000b12184c */
[----:B------:R-:W0:Y:S04]  /*3150*/  LDGDEPBAR ;  /* 0x00000000000079af */ /* 0x000e280000000000 */
[----:B------:R3:W-:Y:S04]  /*3160*/  LDGSTS.E [R105+0x20000], [R66.64], P5 ;  /* 0x2000000042697fae */ /* 0x0007e8000a92184c */
        /* <DEDUP_REMOVED lines=15> */
[----:B------:R-:W0:Y:S04]  /*3260*/  LDGDEPBAR ;  /* 0x00000000000079af */ /* 0x000e280000000000 */
[----:B---3--:R-:W1:Y:S04]  /*3270*/  S2R R105, SR_TID.X ;  /* 0x0000000000697919 */ /* 0x008e680000002100 */
[----:B------:R-:W-:Y:S01]  /*3280*/  BAR.SYNC.DEFER_BLOCKING 0x0 ;  /* 0x0000000000007b1d */ /* 0x000fe20000010000 */
[----:B------:R-:W-:-:S02]  /*3290*/  ISETP.NE.U32.AND P5, PT, R124, RZ, PT ;  /* 0x000000ff7c00720c */ /* 0x000fc40003fa5070 */
[----:B-1----:R-:W-:-:S04]  /*32a0*/  SHF.R.U32.HI R103, RZ, 0x8, R105 ;  /* 0x00000008ff677819 */ /* 0x002fc80000011669 */
[----:B------:R-:W-:-:S07]  /*32b0*/  SGXT.U32 R103, R103, 0x1 ;  /* 0x000000016767781a */ /* 0x000fce0000000000 */
[----:B------:R-:W-:Y:S01]  /*32c0*/  @!PT LDS RZ, [RZ] ;  /* 0x00000000fffff984 */ /* 0x000fe20000000800 */
[----:B------:R-:W-:Y:S01]  /*32d0*/  @!PT LDS RZ, [RZ] ;  /* 0x00000000fffff984 */ /* 0x000fe20000000800 */
[----:B------:R-:W-:Y:S01]  /*32e0*/  @!PT LDS RZ, [RZ] ;  /* 0x00000000fffff984 */ /* 0x000fe20000000800 */
[----:B------:R1:W-:Y:S01]  /*32f0*/  LDGSTS.E [R116+0x10000], [R12.64], P5 ;  /* 0x100000000c747fae */ /* 0x0003e2000a92184c */
[----:B------:R-:W-:-:S04]  /*3300*/  LOP3.LUT R103, R103, 0x18, RZ, 0xfc, !PT ;  /* 0x0000001867677812 */ /* 0x000fc800078efcff */
[----:B------:R-:W-:Y:S02]  /*3310*/  ISETP.GE.AND P5, PT, R103, UR8, PT ;  /* 0x0000000867007c0c */ /* 0x000fe4000bfa6270 */
[----:B------:R-:W3:Y:S01]  /*3320*/  S2R R103, SR_TID.X ;  /* 0x0000000000677919 */ /* 0x000ee20000002100 */
[----:B------:R-:W-:Y:S02]  /*3330*/  ISETP.NE.U32.AND P6, PT, R117, RZ, PT ;  /* 0x000000ff7500720c */ /* 0x000fe40003fc5070 */
[----:B------:R-:W-:Y:S01]  /*3340*/  SHF.R.U32.HI R105, RZ, 0x8, R105 ;  /* 0x00000008ff697819 */ /* 0x000fe20000011669 */
[----:B-1----:R2:W5:Y:S03]  /*3350*/  LDL.LU.64 R12, [R1+0xe0] ;  /* 0x0000e000010c7983 */ /* 0x0025660000300a00 */
[----:B------:R-:W-:-:S04]  /*3360*/  SGXT.U32 R105, R105, 0x1 ;  /* 0x000000016969781a */ /* 0x000fc80000000000 */
[----:B------:R-:W-:-:S03]  /*3370*/  LOP3.LUT R105, R105, 0x1c, RZ, 0xfc, !PT ;  /* 0x0000001c69697812 */ /* 0x000fc600078efcff */
[----:B------:R1:W-:Y:S01]  /*3380*/  LDGSTS.E [R116+0x11000], [R14.64], P6 ;  /* 0x110000000e747fae */ /* 0x0003e2000b12184c */
[----:B------:R-:W-:Y:S02]  /*3390*/  ISETP.GE.AND P6, PT, R105, UR8, PT ;  /* 0x0000000869007c0c */ /* 0x000fe4000bfc6270 */
[----:B------:R-:W-:Y:S01]  /*33a0*/  LOP3.LUT P0, RZ, R102, 0x1000000, RZ, 0xc0, !PT ;  /* 0x0100000066ff7812 */ /* 0x000fe2000780c0ff */
[----:B------:R4:W-:Y:S01]  /*33b0*/  LDGSTS.E [R116+0x12000], [R16.64], P2 ;  /* 0x1200000010747fae */ /* 0x0009e2000912184c */
[----:B------:R-:W-:Y:S02]  /*33c0*/  SEL R102, RZ, 0x4, P5 ;  /* 0x00000004ff667807 */ /* 0x000fe40002800000 */
[--C-:B---3--:R-:W-:Y:S02]  /*33d0*/  SHF.R.U32.HI R105, RZ, 0x8, R103.reuse ;  /* 0x00000008ff697819 */ /* 0x108fe40000011667 */
[----:B------:R-:W-:Y:S01]  /*33e0*/  SHF.R.U32.HI R124, RZ, 0x8, R103 ;  /* 0x00000008ff7c7819 */ /* 0x000fe20000011667 */
[----:B-1----:R2:W5:Y:S01]  /*33f0*/  LDL.LU.64 R14, [R1+0xd8] ;  /* 0x0000d800010e7983 */ /* 0x0025620000300a00 */
[----:B------:R-:W-:-:S02]  /*3400*/  SGXT.U32 R105, R105, 0x1 ;  /* 0x000000016969781a */ /* 0x000fc40000000000 */
[----:B------:R-:W-:Y:S01]  /*3410*/  SEL R102, R102, RZ, P3 ;  /* 0x000000ff66667207 */ /* 0x000fe20001800000 */
[----:B----4-:R2:W5:Y:S01]  /*3420*/  LDL.LU.64 R16, [R1+0xd0] ;  /* 0x0000d00001107983 */ /* 0x0105620000300a00 */
[----:B------:R-:W-:Y:S02]  /*3430*/  LOP3.LUT R105, R105, 0x20, RZ, 0xfc, !PT ;  /* 0x0000002069697812 */ /* 0x000fe400078efcff */
[----:B------:R-:W-:Y:S02]  /*3440*/  SGXT.U32 R124, R124, 0x1 ;  /* 0x000000017c7c781a */ /* 0x000fe40000000000 */
[----:B------:R-:W-:Y:S02]  /*3450*/  ISETP.NE.U32.AND P5, PT, R102, RZ, PT ;  /* 0x000000ff6600720c */ /* 0x000fe40003fa5070 */
[----:B------:R-:W-:Y:S02]  /*3460*/  SHF.R.U32.HI R103, RZ, 0x8, R103 ;  /* 0x00000008ff677819 */ /* 0x000fe40000011667 */
[----:B------:R-:W-:-:S02]  /*3470*/  SEL R102, RZ, 0x4, P6 ;  /* 0x00000004ff667807 */ /* 0x000fc40003000000 */
[----:B------:R-:W-:Y:S02]  /*3480*/  ISETP.GE.AND P6, PT, R105, UR8, PT ;  /* 0x0000000869007c0c */ /* 0x000fe4000bfc6270 */
[----:B------:R-:W-:Y:S02]  /*3490*/  LOP3.LUT R124, R124, 0x24, RZ, 0xfc, !PT ;  /* 0x000000247c7c7812 */ /* 0x000fe400078efcff */
[----:B------:R-:W-:Y:S02]  /*34a0*/  SGXT.U32 R103, R103, 0x1 ;  /* 0x000000016767781a */ /* 0x000fe40000000000 */
[----:B------:R-:W-:Y:S02]  /*34b0*/  SEL R105, RZ, 0x4, P6 ;  /* 0x00000004ff697807 */ /* 0x000fe40003000000 */
[----:B------:R-:W-:Y:S02]  /*34c0*/  ISETP.GE.AND P6, PT, R124, UR8, PT ;  /* 0x000000087c007c0c */ /* 0x000fe4000bfc6270 */
[----:B------:R-:W-:-:S02]  /*34d0*/  LOP3.LUT R103, R103, 0x28, RZ, 0xfc, !PT ;  /* 0x0000002867677812 */ /* 0x000fc400078efcff */
[----:B------:R-:W-:Y:S02]  /*34e0*/  SEL R117, RZ, 0x4, P6 ;  /* 0x00000004ff757807 */ /* 0x000fe40003000000 */
[----:B------:R-:W-:Y:S01]  /*34f0*/  ISETP.GE.AND P6, PT, R103, UR8, PT ;  /* 0x0000000867007c0c */ /* 0x000fe2000bfc6270 */
[----:B------:R-:W1:Y:S03]  /*3500*/  S2R R124, SR_TID.X ;  /* 0x00000000007c7919 */ /* 0x000e660000002100 */
[----:B------:R-:W-:Y:S02]  /*3510*/  SEL R103, RZ, 0x4, P6 ;  /* 0x00000004ff677807 */ /* 0x000fe40003000000 */
[----:B------:R-:W-:Y:S02]  /*3520*/  ISETP.NE.U32.AND P6, PT, R114, RZ, PT ;  /* 0x000000ff7200720c */ /* 0x000fe40003fc5070 */
[----:B------:R-:W3:Y:S01]  /*3530*/  S2R R114, SR_TID.X ;  /* 0x0000000000727919 */ /* 0x000ee20000002100 */
[----:B------:R-:W-:-:S04]  /*3540*/  SEL R102, R102, RZ, P3 ;  /* 0x000000ff66667207 */ /* 0x000fc80001800000 */
[----:B------:R-:W-:Y:S02]  /*3550*/  ISETP.NE.U32.AND P2, PT, R102, RZ, PT ;  /* 0x000000ff6600720c */ /* 0x000fe40003f45070 */
[----:B------:R-:W-:-:S04]  /*3560*/  SEL R102, R105, RZ, P3 ;  /* 0x000000ff69667207 */ /* 0x000fc80001800000 */
[----:B------:R4:W-:Y:S01]  /*3570*/  LDGSTS.E [R116+0x13000], [R122.64], P6 ;  /* 0x130000007a747fae */ /* 0x0009e2000b12184c */
[----:B------:R-:W-:-:S03]  /*3580*/  ISETP.NE.U32.AND P6, PT, R102, RZ, PT ;  /* 0x000000ff6600720c */ /* 0x000fc60003fc5070 */
[----:B------:R2:W-:Y:S01]  /*3590*/  LDGSTS.E [R116+0x14000], [R120.64], P4 ;  /* 0x1400000078747fae */ /* 0x0005e2000a12184c */
[----:B-1----:R-:W-:-:S03]  /*35a0*/  LOP3.LUT R124, R124, 0x3f, RZ, 0xc0, !PT ;  /* 0x0000003f7c7c7812 */ /* 0x002fc600078ec0ff */
[----:B------:R2:W-:Y:S01]  /*35b0*/  LDGSTS.E [R116+0x15000], [R118.64], P1 ;  /* 0x1500000076747fae */ /* 0x0005e2000892184c */
[----:B------:R-:W-:Y:S02]  /*35c0*/  SEL R102, R117, RZ, P3 ;  /* 0x000000ff75667207 */ /* 0x000fe40001800000 */
[----:B------:R-:W-:Y:S01]  /*35d0*/  SEL R103, R103, RZ, P3 ;  /* 0x000000ff67677207 */ /* 0x000fe20001800000 */
[----:B------:R1:W-:Y:S01]  /*35e0*/  LDGSTS.E [R116+0x16000], [R112.64], P5 ;  /* 0x1600000070747fae */ /* 0x0003e2000a92184c */
[----:B---3--:R-:W-:Y:S02]  /*35f0*/  SHF.R.U32.HI R114, RZ, 0x8, R114 ;  /* 0x00000008ff727819 */ /* 0x008fe40000011672 */
[----:B------:R-:W-:Y:S01]  /*3600*/  ISETP.GE.AND P5, PT, R124, UR8, PT ;  /* 0x000000087c007c0c */ /* 0x000fe2000bfa6270 */
[----:B------:R3:W-:Y:S01]  /*3610*/  LDGSTS.E [R116+0x17000], [R110.64], P2 ;  /* 0x170000006e747fae */ /* 0x0007e2000912184c */
[----:B------:R-:W-:Y:S02]  /*3620*/  SGXT.U32 R114, R114, 0x1 ;  /* 0x000000017272781a */ /* 0x000fe40000000000 */
[----:B------:R-:W-:Y:S01]  /*3630*/  ISETP.NE.U32.AND P4, PT, R102, RZ, PT ;  /* 0x000000ff6600720c */ /* 0x000fe20003f85070 */
[----:B------:R1:W-:Y:S01]  /*3640*/  LDGSTS.E [R116+0x18000], [R108.64], P6 ;  /* 0x180000006c747fae */ /* 0x0003e2000b12184c */
[----:B----4-:R-:W-:-:S02]  /*3650*/  LOP3.LUT R122, R114, 0x2c, RZ, 0xfc, !PT ;  /* 0x0000002c727a7812 */ /* 0x010fc400078efcff */
[----:B------:R-:W-:Y:S02]  /*3660*/  ISETP.NE.U32.AND P1, PT, R103, RZ, PT ;  /* 0x000000ff6700720c */ /* 0x000fe40003f25070 */
[----:B------:R-:W-:Y:S02]  /*3670*/  SEL R102, RZ, 0x4, P5 ;  /* 0x00000004ff667807 */ /* 0x000fe40002800000 */
[----:B------:R-:W-:Y:S02]  /*3680*/  LOP3.LUT R123, R114, 0x30, RZ, 0xfc, !PT ;  /* 0x00000030727b7812 */ /* 0x000fe400078efcff */
[----:B------:R-:W-:Y:S02]  /*3690*/  ISETP.GE.AND P2, PT, R122, UR8, PT ;  /* 0x000000087a007c0c */ /* 0x000fe4000bf46270 */
[----:B------:R-:W-:Y:S01]  /*36a0*/  SEL R102, R102, RZ, P3 ;  /* 0x000000ff66667207 */ /* 0x000fe20001800000 */
[----:B------:R4:W-:Y:S01]  /*36b0*/  LDGSTS.E [R116+0x19000], [R64.64], P4 ;  /* 0x1900000040747fae */ /* 0x0009e2000a12184c */
[----:B------:R-:W-:-:S02]  /*36c0*/  ISETP.GE.AND P5, PT, R123, UR8, PT ;  /* 0x000000087b007c0c */ /* 0x000fc4000bfa6270 */
[----:B------:R-:W-:Y:S01]  /*36d0*/  LOP3.LUT R123, R114, 0x34, RZ, 0xfc, !PT ;  /* 0x00000034727b7812 */ /* 0x000fe200078efcff */
[----:B------:R1:W-:Y:S01]  /*36e0*/  LDGSTS.E [R116+0x1a000], [R62.64], P1 ;  /* 0x1a0000003e747fae */ /* 0x0003e2000892184c */
[----:B------:R-:W-:Y:S02]  /*36f0*/  SEL R103, RZ, 0x4, P2 ;  /* 0x00000004ff677807 */ /* 0x000fe40001000000 */
[----:B------:R-:W-:Y:S02]  /*3700*/  ISETP.NE.U32.AND P2, PT, R102, RZ, PT ;  /* 0x000000ff6600720c */ /* 0x000fe40003f45070 */
[----:B------:R-:W-:Y:S02]  /*3710*/  SEL R102, RZ, 0x4, P5 ;  /* 0x00000004ff667807 */ /* 0x000fe40002800000 */
[----:B------:R-:W-:Y:S02]  /*3720*/  ISETP.GE.AND P6, PT, R123, UR8, PT ;  /* 0x000000087b007c0c */ /* 0x000fe4000bfc6270 */
[----:B------:R-:W-:-:S02]  /*3730*/  SEL R103, R103, RZ, P3 ;  /* 0x000000ff67677207 */ /* 0x000fc40001800000 */
[----:B------:R-:W-:Y:S02]  /*3740*/  SEL R102, R102, RZ, P3 ;  /* 0x000000ff66667207 */ /* 0x000fe40001800000 */
[C---:B------:R-:W-:Y:S02]  /*3750*/  LOP3.LUT R122, R114.reuse, 0x38, RZ, 0xfc, !PT ;  /* 0x00000038727a7812 */ /* 0x040fe400078efcff */
[----:B-1----:R-:W-:Y:S01]  /*3760*/  SEL R63, RZ, 0x4, P6 ;  /* 0x00000004ff3f7807 */ /* 0x002fe20003000000 */
[----:B------:R-:W-:Y:S01]  /*3770*/  IMAD.U32 R62, RZ, RZ, UR5 ;  /* 0x00000005ff3e7e24 */ /* 0x000fe2000f8e00ff */
[----:B------:R-:W-:Y:S02]  /*3780*/  LOP3.LUT R123, R114, 0x3c, RZ, 0xfc, !PT ;  /* 0x0000003c727b7812 */ /* 0x000fe400078efcff */
[----:B------:R-:W-:Y:S02]  /*3790*/  ISETP.NE.U32.AND P5, PT, R103, RZ, PT ;  /* 0x000000ff6700720c */ /* 0x000fe40003fa5070 */
[----:B------:R-:W-:-:S02]  /*37a0*/  ISETP.NE.U32.AND P4, PT, R102, RZ, PT ;  /* 0x000000ff6600720c */ /* 0x000fc40003f85070 */
[----:B------:R-:W-:Y:S02]  /*37b0*/  ISETP.GE.AND P1, PT, R122, UR8, PT ;  /* 0x000000087a007c0c */ /* 0x000fe4000bf26270 */
[----:B------:R-:W-:Y:S01]  /*37c0*/  SEL R63, R63, RZ, P3 ;  /* 0x000000ff3f3f7207 */ /* 0x000fe20001800000 */
[----:B------:R-:W-:Y:S01]  /*37d0*/  IMAD.WIDE R40, R62, 0x4, R40 ;  /* 0x000000043e287825 */ /* 0x000fe200078e0228 */
[----:B------:R-:W-:Y:S02]  /*37e0*/  ISETP.GE.AND P6, PT, R123, UR8, PT ;  /* 0x000000087b007c0c */ /* 0x000fe4000bfc6270 */
[----:B------:R-:W-:Y:S01]  /*37f0*/  SEL R62, RZ, 0x4, P1 ;  /* 0x00000004ff3e7807 */ /* 0x000fe20000800000 */
[----:B----4-:R-:W-:Y:S01]  /*3800*/  IMAD.U32 R64, RZ, RZ, UR5 ;  /* 0x00000005ff407e24 */ /* 0x010fe2000f8e00ff */
[----:B------:R-:W-:Y:S01]  /*3810*/  ISETP.NE.U32.AND P1, PT, R63, RZ, PT ;  /* 0x000000ff3f00720c */ /* 0x000fe20003f25070 */
[----:B------:R1:W-:Y:S01]  /*3820*/  LDGSTS.E [R116+0x1b000], [R40.64], P5 ;  /* 0x1b00000028747fae */ /* 0x0003e2000a92184c */
[----:B------:R-:W-:Y:S01]  /*3830*/  SEL R63, RZ, 0x4, P6 ;  /* 0x00000004ff3f7807 */ /* 0x000fe20003000000 */
[----:B------:R-:W-:Y:S01]  /*3840*/  IMAD.WIDE R44, R64, 0x4, R44 ;  /* 0x00000004402c7825 */ /* 0x000fe200078e022c */
[----:B------:R-:W-:-:S02]  /*3850*/  LOP3.LUT R123, R114, 0x2, RZ, 0xfc, !PT ;  /* 0x00000002727b7812 */ /* 0x000fc400078efcff */
[----:B------:R-:W-:Y:S02]  /*3860*/  SEL R62, R62, RZ, P3 ;  /* 0x000000ff3e3e7207 */ /* 0x000fe40001800000 */
[----:B------:R-:W-:Y:S01]  /*3870*/  SEL R63, R63, RZ, P3 ;  /* 0x000000ff3f3f7207 */ /* 0x000fe20001800000 */
[----:B------:R4:W-:Y:S01]  /*3880*/  LDGSTS.E [R116+0x1c000], [R44.64], P4 ;  /* 0x1c0000002c747fae */ /* 0x0009e2000a12184c */
[----:B------:R-:W-:Y:S02]  /*3890*/  ISETP.GE.AND P6, PT, R123, UR8, PT ;  /* 0x000000087b007c0c */ /* 0x000fe4000bfc6270 */
[----:B------:R-:W-:Y:S02]  /*38a0*/  ISETP.NE.U32.AND P5, PT, R62, RZ, PT ;  /* 0x000000ff3e00720c */ /* 0x000fe40003fa5070 */
[----:B------:R-:W-:Y:S01]  /*38b0*/  ISETP.NE.U32.AND P4, PT, R63, RZ, PT ;  /* 0x000000ff3f00720c */ /* 0x000fe20003f85070 */
[----:B-1----:R-:W-:Y:S01]  /*38c0*/  IMAD.U32 R41, RZ, RZ, UR5 ;  /* 0x00000005ff297e24 */ /* 0x002fe2000f8e00ff */
[----:B------:R-:W-:Y:S01]  /*38d0*/  LOP3.LUT R123, R114, 0x6, RZ, 0xfc, !PT ;  /* 0x00000006727b7812 */ /* 0x000fe200078efcff */
[----:B------:R-:W-:Y:S01]  /*38e0*/  IMAD.U32 R40, RZ, RZ, UR5 ;  /* 0x00000005ff287e24 */ /* 0x000fe2000f8e00ff */
[----:B----4-:R-:W-:Y:S01]  /*38f0*/  SEL R45, RZ, 0x4, P6 ;  /* 0x00000004ff2d7807 */ /* 0x010fe20003000000 */
[----:B------:R-:W-:Y:S01]  /*3900*/  IMAD.U32 R44, RZ, RZ, UR5 ;  /* 0x00000005ff2c7e24 */ /* 0x000fe2000f8e00ff */
[----:B------:R-:W-:Y:S01]  /*3910*/  ISETP.GE.AND P6, PT, R123, UR8, PT ;  /* 0x000000087b007c0c */ /* 0x000fe2000bfc6270 */
[----:B------:R-:W-:Y:S01]  /*3920*/  IMAD.WIDE R48, R41, 0x4, R48 ;  /* 0x0000000429307825 */ /* 0x000fe200078e0230 */
[----:B------:R-:W-:-:S02]  /*3930*/  SEL R45, R45, RZ, P3 ;  /* 0x000000ff2d2d7207 */ /* 0x000fc40001800000 */
[----:B------:R-:W-:Y:S01]  /*3940*/  LOP3.LUT R123, R114, 0xa, RZ, 0xfc, !PT ;  /* 0x0000000a727b7812 */ /* 0x000fe200078efcff */
[----:B------:R-:W-:Y:S01]  /*3950*/  IMAD.WIDE R52, R44, 0x4, R52 ;  /* 0x000000042c347825 */ /* 0x000fe200078e0234 */
[----:B------:R-:W-:Y:S01]  /*3960*/  SEL R41, RZ, 0x4, P6 ;  /* 0x00000004ff297807 */ /* 0x000fe20003000000 */
[----:B------:R2:W-:Y:S02]  /*3970*/  LDGSTS.E [R116+0x1d000], [R48.64], P1 ;  /* 0x1d00000030747fae */ /* 0x0005e4000892184c */
[----:B------:R-:W-:Y:S01]  /*3980*/  IMAD.WIDE R24, R40, 0x4, R24 ;  /* 0x0000000428187825 */ /* 0x000fe200078e0218 */
[----:B------:R-:W-:Y:S01]  /*3990*/  ISETP.NE.U32.AND P6, PT, R45, RZ, PT ;  /* 0x000000ff2d00720c */ /* 0x000fe20003fc5070 */
[----:B------:R2:W-:Y:S01]  /*39a0*/  LDGSTS.E [R116+0x1e000], [R52.64], P5 ;  /* 0x1e00000034747fae */ /* 0x0005e2000a92184c */
[----:B------:R-:W-:Y:S02]  /*39b0*/  ISETP.GE.AND P1, PT, R123, UR8, PT ;  /* 0x000000087b007c0c */ /* 0x000fe4000bf26270 */
[C---:B------:R-:W-:Y:S01]  /*39c0*/  LOP3.LUT R122, R114.reuse, 0xe, RZ, 0xfc, !PT ;  /* 0x0000000e727a7812 */ /* 0x040fe200078efcff */
[----:B------:R1:W-:Y:S01]  /*39d0*/  LDGSTS.E [R116+0x1f000], [R24.64], P4 ;  /* 0x1f00000018747fae */ /* 0x0003e2000a12184c */
[----:B------:R-:W-:-:S02]  /*39e0*/  LOP3.LUT R123, R114, 0x12, RZ, 0xfc, !PT ;  /* 0x00000012727b7812 */ /* 0x000fc400078efcff */
[----:B------:R-:W-:Y:S02]  /*39f0*/  SEL R40, RZ, 0x4, P1 ;  /* 0x00000004ff287807 */ /* 0x000fe40000800000 */
[----:B------:R-:W-:Y:S02]  /*3a00*/  ISETP.GE.AND P1, PT, R122, UR8, PT ;  /* 0x000000087a007c0c */ /* 0x000fe4000bf26270 */
[----:B------:R-:W-:Y:S01]  /*3a10*/  ISETP.GE.AND P4, PT, R123, UR8, PT ;  /* 0x000000087b007c0c */ /* 0x000fe2000bf86270 */
[----:B-1----:R-:W-:Y:S01]  /*3a20*/  IMAD.U32 R24, RZ, RZ, UR5 ;  /* 0x00000005ff187e24 */ /* 0x002fe2000f8e00ff */
[----:B------:R-:W-:Y:S02]  /*3a30*/  LOP3.LUT R122, R116, 0x40, RZ, 0x3c, !PT ;  /* 0x00000040747a7812 */ /* 0x000fe400078e3cff */
[----:B------:R-:W-:Y:S01]  /*3a40*/  LOP3.LUT R123, R114, 0x16, RZ, 0xfc, !PT ;  /* 0x00000016727b7812 */ /* 0x000fe200078efcff */
[----:B------:R-:W-:-:S05]  /*3a50*/  IMAD.WIDE R32, R24, 0x4, R32 ;  /* 0x0000000418207825 */ /* 0x000fca00078e0220 */
[----:B------:R1:W-:Y:S01]  /*3a60*/  LDGSTS.E [R122+0x10800], [R32.64], P6 ;  /* 0x10800000207a7fae */ /* 0x0003e2000b12184c */
[----:B------:R-:W-:-:S03]  /*3a70*/  ISETP.GE.AND P6, PT, R123, UR8, PT ;  /* 0x000000087b007c0c */ /* 0x000fc6000bfc6270 */
[----:B------:R-:W4:Y:S01]  /*3a80*/  LDL R123, [R1+0x5c] ;  /* 0x00005c00017b7983 */ /* 0x000f220000100800 */
[----:B------:R-:W-:Y:S02]  /*3a90*/  SEL R41, R41, RZ, P3 ;  /* 0x000000ff29297207 */ /* 0x000fe40001800000 */
[----:B------:R-:W-:Y:S02]  /*3aa0*/  SEL R40, R40, RZ, P3 ;  /* 0x000000ff28287207 */ /* 0x000fe40001800000 */
[----:B------:R-:W-:Y:S01]  /*3ab0*/  ISETP.NE.U32.AND P5, PT, R41, RZ, PT ;  /* 0x000000ff2900720c */ /* 0x000fe20003fa5070 */
[----:B------:R-:W-:Y:S01]  /*3ac0*/  IMAD.U32 R25, RZ, RZ, UR5 ;  /* 0x00000005ff197e24 */ /* 0x000fe2000f8e00ff */
[----:B------:R-:W-:Y:S02]  /*3ad0*/  SEL R24, RZ, 0x4, P1 ;  /* 0x00000004ff187807 */ /* 0x000fe40000800000 */
[----:B------:R-:W-:Y:S02]  /*3ae0*/  ISETP.NE.U32.AND P1, PT, R40, RZ, PT ;  /* 0x000000ff2800720c */ /* 0x000fe40003f25070 */
[----:B------:R-:W-:Y:S01]  /*3af0*/  SEL R40, RZ, 0x4, P4 ;  /* 0x00000004ff287807 */ /* 0x000fe20002000000 */
[----:B------:R-:W-:Y:S01]  /*3b00*/  IMAD.WIDE R36, R25, 0x4, R36 ;  /* 0x0000000419247825 */ /* 0x000fe200078e0224 */
[----:B------:R-:W-:-:S02]  /*3b10*/  SEL R24, R24, RZ, P3 ;  /* 0x000000ff18187207 */ /* 0x000fc40001800000 */
[----:B------:R-:W-:Y:S02]  /*3b20*/  SEL R40, R40, RZ, P3 ;  /* 0x000000ff28287207 */ /* 0x000fe40001800000 */
[----:B------:R-:W-:Y:S01]  /*3b30*/  ISETP.NE.U32.AND P4, PT, R24, RZ, PT ;  /* 0x000000ff1800720c */ /* 0x000fe20003f85070 */
[----:B------:R2:W-:Y:S01]  /*3b40*/  LDGSTS.E [R122+0x11800], [R36.64], P5 ;  /* 0x11800000247a7fae */ /* 0x0005e2000a92184c */
[----:B------:R-:W-:Y:S01]  /*3b50*/  LOP3.LUT R105, R114, 0x1a, RZ, 0xfc, !PT ;  /* 0x0000001a72697812 */ /* 0x000fe200078efcff */
[----:B-1----:R-:W-:Y:S01]  /*3b60*/  IMAD.U32 R33, RZ, RZ, UR5 ;  /* 0x00000005ff217e24 */ /* 0x002fe2000f8e00ff */
[----:B------:R-:W-:Y:S02]  /*3b70*/  ISETP.NE.U32.AND P5, PT, R40, RZ, PT ;  /* 0x000000ff2800720c */ /* 0x000fe40003fa5070 */
[----:B------:R-:W-:Y:S02]  /*3b80*/  SEL R32, RZ, 0x4, P6 ;  /* 0x00000004ff207807 */ /* 0x000fe40003000000 */
[----:B------:R-:W-:Y:S01]  /*3b90*/  ISETP.GE.AND P6, PT, R105, UR8, PT ;  /* 0x0000000869007c0c */ /* 0x000fe2000bfc6270 */
[----:B------:R-:W-:-:S02]  /*3ba0*/  IMAD.U32 R24, RZ, RZ, UR5 ;  /* 0x00000005ff187e24 */ /* 0x000fc4000f8e00ff */
[----:B--2---:R-:W-:Y:S01]  /*3bb0*/  IMAD.U32 R36, RZ, RZ, UR5 ;  /* 0x00000005ff247e24 */ /* 0x004fe2000f8e00ff */
[----:B------:R-:W-:Y:S01]  /*3bc0*/  SEL R25, RZ, 0x4, P6 ;  /* 0x00000004ff197807 */ /* 0x000fe20003000000 */
[----:B------:R-:W-:Y:S01]  /*3bd0*/  IMAD.WIDE R56, R33, 0x4, R56 ;  /* 0x0000000421387825 */ /* 0x000fe200078e0238 */
[----:B------:R-:W-:-:S03]  /*3be0*/  LOP3.LUT R113, R114, 0x1e, RZ, 0xfc, !PT ;  /* 0x0000001e72717812 */ /* 0x000fc600078efcff */
[----:B------:R-:W-:Y:S01]  /*3bf0*/  IMAD.WIDE R54, R36, 0x4, R54 ;  /* 0x0000000424367825 */ /* 0x000fe200078e0236 */
[----:B------:R-:W-:-:S03]  /*3c00*/  SEL R32, R32, RZ, P3 ;  /* 0x000000ff20207207 */ /* 0x000fc60001800000 */
[----:B------:R-:W-:Y:S01]  /*3c10*/  IMAD.WIDE R58, R24, 0x4, R58 ;  /* 0x00000004183a7825 */ /* 0x000fe200078e023a */
[----:B------:R1:W-:Y:S01]  /*3c20*/  LDGSTS.E [R122+0x12800], [R54.64], P1 ;  /* 0x12800000367a7fae */ /* 0x0003e2000892184c */
[----:B------:R-:W-:Y:S02]  /*3c30*/  SEL R25, R25, RZ, P3 ;  /* 0x000000ff19197207 */ /* 0x000fe40001800000 */
[C---:B---3--:R-:W-:Y:S01]  /*3c40*/  LOP3.LUT R111, R114.reuse, 0x22, RZ, 0xfc, !PT ;  /* 0x00000022726f7812 */ /* 0x048fe200078efcff */
[----:B------:R2:W-:Y:S01]  /*3c50*/  LDGSTS.E [R122+0x13800], [R56.64], P4 ;  /* 0x13800000387a7fae */ /* 0x0005e2000a12184c */
[----:B------:R-:W-:Y:S02]  /*3c60*/  ISETP.GE.AND P4, PT, R113, UR8, PT ;  /* 0x0000000871007c0c */ /* 0x000fe4000bf86270 */
[----:B------:R-:W-:Y:S01]  /*3c70*/  LOP3.LUT R110, R114, 0x26, RZ, 0xfc, !PT ;  /* 0x00000026726e7812 */ /* 0x000fe200078efcff */
[----:B------:R1:W-:Y:S01]  /*3c80*/  LDGSTS.E [R122+0x14800], [R58.64], P5 ;  /* 0x148000003a7a7fae */ /* 0x0003e2000a92184c */
[----:B------:R-:W-:-:S02]  /*3c90*/  ISETP.NE.U32.AND P6, PT, R32, RZ, PT ;  /* 0x000000ff2000720c */ /* 0x000fc40003fc5070 */
[----:B------:R-:W-:Y:S02]  /*3ca0*/  ISETP.NE.U32.AND P1, PT, R25, RZ, PT ;  /* 0x000000ff1900720c */ /* 0x000fe40003f25070 */
[----:B------:R-:W-:Y:S02]  /*3cb0*/  ISETP.GE.AND P5, PT, R111, UR8, PT ;  /* 0x000000086f007c0c */ /* 0x000fe4000bfa6270 */
[----:B------:R-:W-:Y:S02]  /*3cc0*/  SEL R25, RZ, 0x4, P4 ;  /* 0x00000004ff197807 */ /* 0x000fe40002000000 */
[----:B------:R-:W-:Y:S01]  /*3cd0*/  ISETP.GE.AND P4, PT, R110, UR8, PT ;  /* 0x000000086e007c0c */ /* 0x000fe2000bf86270 */
[----:B------:R-:W-:Y:S01]  /*3ce0*/  IMAD.WIDE R60, R33, 0x4, R60 ;  /* 0x00000004213c7825 */ /* 0x000fe200078e023c */
[----:B------:R-:W-:Y:S02]  /*3cf0*/  SEL R32, RZ, 0x4, P5 ;  /* 0x00000004ff207807 */ /* 0x000fe40002800000 */
[----:B------:R-:W-:Y:S01]  /*3d00*/  SEL R33, RZ, 0x4, P4 ;  /* 0x00000004ff217807 */ /* 0x000fe20002000000 */
[----:B------:R-:W-:Y:S01]  /*3d10*/  IMAD.WIDE R22, R24, 0x4, R22 ;  /* 0x0000000418167825 */ /* 0x000fe200078e0216 */
[----:B------:R-:W-:Y:S01]  /*3d20*/  SEL R25, R25, RZ, P3 ;  /* 0x000000ff19197207 */ /* 0x000fe20001800000 */
[----:B------:R1:W-:Y:S01]  /*3d30*/  LDGSTS.E [R122+0x15800], [R60.64], P6 ;  /* 0x158000003c7a7fae */ /* 0x0003e2000b12184c */
[----:B------:R-:W-:-:S02]  /*3d40*/  SEL R32, R32, RZ, P3 ;  /* 0x000000ff20207207 */ /* 0x000fc40001800000 */
[----:B------:R-:W-:Y:S01]  /*3d50*/  LOP3.LUT R109, R114, 0x2a, RZ, 0xfc, !PT ;  /* 0x0000002a726d7812 */ /* 0x000fe200078efcff */
[----:B------:R3:W-:Y:S01]  /*3d60*/  LDGSTS.E [R122+0x16800], [R22.64], P1 ;  /* 0x16800000167a7fae */ /* 0x0007e2000892184c */
[----:B------:R-:W-:Y:S02]  /*3d70*/  SEL R33, R33, RZ, P3 ;  /* 0x000000ff21217207 */ /* 0x000fe40001800000 */
[----:B------:R-:W-:Y:S02]  /*3d80*/  ISETP.NE.U32.AND P4, PT, R25, RZ, PT ;  /* 0x000000ff1900720c */ /* 0x000fe40003f85070 */
[----:B------:R-:W-:Y:S02]  /*3d90*/  ISETP.NE.U32.AND P5, PT, R32, RZ, PT ;  /* 0x000000ff2000720c */ /* 0x000fe40003fa5070 */
[----:B------:R-:W-:Y:S02]  /*3da0*/  ISETP.GE.AND P6, PT, R109, UR8, PT ;  /* 0x000000086d007c0c */ /* 0x000fe4000bfc6270 */
[----:B------:R-:W-:Y:S01]  /*3db0*/  ISETP.NE.U32.AND P1, PT, R33, RZ, PT ;  /* 0x000000ff2100720c */ /* 0x000fe20003f25070 */
[----:B------:R-:W-:Y:S01]  /*3dc0*/  IMAD.U32 R25, RZ, RZ, UR5 ;  /* 0x00000005ff197e24 */ /* 0x000fe2000f8e00ff */
[----:B------:R-:W-:Y:S01]  /*3dd0*/  LOP3.LUT R108, R114, 0x2e, RZ, 0xfc, !PT ;  /* 0x0000002e726c7812 */ /* 0x000fe200078efcff */
[----:B---3--:R-:W-:Y:S01]  /*3de0*/  IMAD.U32 R22, RZ, RZ, UR5 ;  /* 0x00000005ff167e24 */ /* 0x008fe2000f8e00ff */
[----:B------:R-:W-:Y:S01]  /*3df0*/  SEL R23, RZ, 0x4, P6 ;  /* 0x00000004ff177807 */ /* 0x000fe20003000000 */
[----:B------:R-:W-:Y:S01]  /*3e00*/  IMAD.WIDE R26, R24, 0x4, R26 ;  /* 0x00000004181a7825 */ /* 0x000fe200078e021a */
[----:B------:R-:W-:-:S03]  /*3e10*/  ISETP.GE.AND P6, PT, R108, UR8, PT ;  /* 0x000000086c007c0c */ /* 0x000fc6000bfc6270 */
[----:B------:R-:W-:Y:S01]  /*3e20*/  IMAD.WIDE R30, R25, 0x4, R30 ;  /* 0x00000004191e7825 */ /* 0x000fe200078e021e */
[----:B------:R-:W-:Y:S01]  /*3e30*/  LOP3.LUT R65, R114, 0x32, RZ, 0xfc, !PT ;  /* 0x0000003272417812 */ /* 0x000fe200078efcff */
[----:B------:R3:W-:Y:S01]  /*3e40*/  LDGSTS.E [R122+0x17800], [R26.64], P4 ;  /* 0x178000001a7a7fae */ /* 0x0007e2000a12184c */
[----:B------:R-:W-:Y:S01]  /*3e50*/  SEL R24, RZ, 0x4, P6 ;  /* 0x00000004ff187807 */ /* 0x000fe20003000000 */
[----:B------:R-:W-:Y:S01]  /*3e60*/  IMAD.WIDE R34, R22, 0x4, R34 ;  /* 0x0000000416227825 */ /* 0x000fe200078e0222 */
[----:B------:R-:W-:Y:S01]  /*3e70*/  LOP3.LUT R64, R114, 0x36, RZ, 0xfc, !PT ;  /* 0x0000003672407812 */ /* 0x000fe200078efcff */
[----:B------:R1:W-:Y:S01]  /*3e80*/  LDGSTS.E [R122+0x18800], [R30.64], P5 ;  /* 0x188000001e7a7fae */ /* 0x0003e2000a92184c */
[----:B------:R-:W-:Y:S02]  /*3e90*/  ISETP.GE.AND P5, PT, R65, UR8, PT ;  /* 0x0000000841007c0c */ /* 0x000fe4000bfa6270 */
[----:B------:R-:W-:Y:S01]  /*3ea0*/  SEL R23, R23, RZ, P3 ;  /* 0x000000ff17177207 */ /* 0x000fe20001800000 */
[----:B------:R1:W-:Y:S01]  /*3eb0*/  LDGSTS.E [R122+0x19800], [R34.64], P1 ;  /* 0x19800000227a7fae */ /* 0x0003e2000892184c */
[----:B------:R-:W-:-:S02]  /*3ec0*/  SEL R24, R24, RZ, P3 ;  /* 0x000000ff18187207 */ /* 0x000fc40001800000 */
[----:B------:R-:W-:Y:S02]  /*3ed0*/  LOP3.LUT R62, R114, 0x3a, RZ, 0xfc, !PT ;  /* 0x0000003a723e7812 */ /* 0x000fe400078efcff */
[----:B------:R-:W-:Y:S02]  /*3ee0*/  ISETP.GE.AND P1, PT, R64, UR8, PT ;  /* 0x0000000840007c0c */ /* 0x000fe4000bf26270 */
[----:B------:R-:W-:Y:S02]  /*3ef0*/  LOP3.LUT R63, R114, 0x3e, RZ, 0xfc, !PT ;  /* 0x0000003e723f7812 */ /* 0x000fe400078efcff */
[----:B------:R-:W-:Y:S02]  /*3f00*/  SEL R25, RZ, 0x4, P5 ;  /* 0x00000004ff197807 */ /* 0x000fe40002800000 */
[----:B------:R-:W-:Y:S02]  /*3f10*/  ISETP.NE.U32.AND P6, PT, R23, RZ, PT ;  /* 0x000000ff1700720c */ /* 0x000fe40003fc5070 */
[----:B------:R-:W-:Y:S01]  /*3f20*/  ISETP.NE.U32.AND P4, PT, R24, RZ, PT ;  /* 0x000000ff1800720c */ /* 0x000fe20003f85070 */
[----:B------:R-:W-:Y:S01]  /*3f30*/  IMAD.U32 R24, RZ, RZ, UR5 ;  /* 0x00000005ff187e24 */ /* 0x000fe2000f8e00ff */
[----:B------:R-:W-:-:S02]  /*3f40*/  ISETP.GE.AND P5, PT, R62, UR8, PT ;  /* 0x000000083e007c0c */ /* 0x000fc4000bfa6270 */
[----:B------:R-:W-:Y:S02]  /*3f50*/  SEL R22, RZ, 0x4, P1 ;  /* 0x00000004ff167807 */ /* 0x000fe40000800000 */
[----:B------:R-:W-:Y:S02]  /*3f60*/  ISETP.GE.AND P1, PT, R63, UR8, PT ;  /* 0x000000083f007c0c */ /* 0x000fe4000bf26270 */
[----:B------:R-:W-:Y:S01]  /*3f70*/  SEL R25, R25, RZ, P3 ;  /* 0x000000ff19197207 */ /* 0x000fe20001800000 */
[----:B------:R-:W-:Y:S01]  /*3f80*/  IMAD.WIDE R38, R24, 0x4, R38 ;  /* 0x0000000418267825 */ /* 0x000fe200078e0226 */
[----:B------:R-:W-:Y:S01]  /*3f90*/  SEL R23, RZ, 0x4, P5 ;  /* 0x00000004ff177807 */ /* 0x000fe20002800000 */
[----:B------:R-:W-:Y:S01]  /*3fa0*/  USHF.L.U32 UR6, UR7, 0x6, URZ ;  /* 0x0000000607067899 */ /* 0x000fe2000800063f */
[----:B------:R-:W-:Y:S02]  /*3fb0*/  SEL R24, RZ, 0x4, P1 ;  /* 0x00000004ff187807 */ /* 0x000fe40000800000 */
[----:B------:R-:W-:Y:S01]  /*3fc0*/  ISETP.NE.U32.AND P5, PT, R25, RZ, PT ;  /* 0x000000ff1900720c */ /* 0x000fe20003fa5070 */
[----:B------:R1:W-:Y:S01]  /*3fd0*/  LDGSTS.E [R122+0x1a800], [R38.64], P6 ;  /* 0x1a800000267a7fae */ /* 0x0003e2000b12184c */
[----:B------:R-:W-:-:S02]  /*3fe0*/  SEL R25, R22, RZ, P3 ;  /* 0x000000ff16197207 */ /* 0x000fc40001800000 */
[----:B------:R-:W-:Y:S02]  /*3ff0*/  SEL R23, R23, RZ, P3 ;  /* 0x000000ff17177207 */ /* 0x000fe40001800000 */
[----:B------:R-:W-:Y:S01]  /*4000*/  SEL R24, R24, RZ, P3 ;  /* 0x000000ff18187207 */ /* 0x000fe20001800000 */
[----:B------:R-:W-:Y:S01]  /*4010*/  IMAD.U32 R22, RZ, RZ, UR6 ;  /* 0x00000006ff167e24 */ /* 0x000fe2000f8e00ff */
[----:B------:R-:W-:Y:S01]  /*4020*/  ISETP.NE.U32.AND P1, PT, R25, RZ, PT ;  /* 0x000000ff1900720c */ /* 0x000fe20003f25070 */
[----:B---3--:R-:W-:Y:S01]  /*4030*/  IMAD.U32 R26, RZ, RZ, UR5 ;  /* 0x00000005ff1a7e24 */ /* 0x008fe2000f8e00ff */
[----:B------:R-:W-:Y:S01]  /*4040*/  ISETP.NE.U32.AND P3, PT, R23, RZ, PT ;  /* 0x000000ff1700720c */ /* 0x000fe20003f65070 */
[----:B------:R-:W-:Y:S01]  /*4050*/  IMAD.U32 R25, RZ, RZ, UR5 ;  /* 0x00000005ff197e24 */ /* 0x000fe2000f8e00ff */
[----:B------:R-:W-:Y:S01]  /*4060*/  ISETP.NE.U32.AND P6, PT, R24, RZ, PT ;  /* 0x000000ff1800720c */ /* 0x000fe20003fc5070 */
[----:B------:R-:W-:Y:S02]  /*4070*/  IMAD.U32 R24, RZ, RZ, UR5 ;  /* 0x00000005ff187e24 */ /* 0x000fe4000f8e00ff */
[----:B------:R-:W-:-:S04]  /*4080*/  IMAD.WIDE R66, R22, 0x4, R66 ;  /* 0x0000000416427825 */ /* 0x000fc800078e0242 */
        /* <DEDUP_REMOVED lines=15> */
[----:B------:R-:W-:Y:S02]  /*4180*/  IMAD.U32 R23, RZ, RZ, UR5 ;  /* 0x00000005ff177e24 */ /* 0x000fe4000f8e00ff */
[----:B------:R-:W-:Y:S02]  /*4190*/  IMAD.U32 R22, RZ, RZ, UR5 ;  /* 0x00000005ff167e24 */ /* 0x000fe4000f8e00ff */
[----:B------:R-:W-:-:S04]  /*41a0*/  IMAD.WIDE R42, R26, 0x4, R42 ;  /* 0x000000041a2a7825 */ /* 0x000fc800078e022a */
[----:B------:R-:W-:Y:S01]  /*41b0*/  IMAD.WIDE R46, R25, 0x4, R46 ;  /* 0x00000004192e7825 */ /* 0x000fe200078e022e */
[----:B------:R1:W-:Y:S03]  /*41c0*/  LDGSTS.E [R122+0x1b800], [R42.64], P4 ;  /* 0x1b8000002a7a7fae */ /* 0x0003e6000a12184c */
[----:B------:R-:W-:Y:S01]  /*41d0*/  IMAD.WIDE R50, R24, 0x4, R50 ;  /* 0x0000000418327825 */ /* 0x000fe200078e0232 */
[----:B------:R1:W-:Y:S03]  /*41e0*/  LDGSTS.E [R122+0x1c800], [R46.64], P5 ;  /* 0x1c8000002e7a7fae */ /* 0x0003e6000a92184c */
[----:B------:R-:W-:Y:S01]  /*41f0*/  IMAD.WIDE R20, R23, 0x4, R20 ;  /* 0x0000000417147825 */ /* 0x000fe200078e0214 */
[----:B------:R1:W-:Y:S03]  /*4200*/  LDGSTS.E [R122+0x1d800], [R50.64], P1 ;  /* 0x1d800000327a7fae */ /* 0x0003e6000892184c */
[----:B------:R-:W-:Y:S01]  /*4210*/  IMAD.WIDE R28, R22, 0x4, R28 ;  /* 0x00000004161c7825 */ /* 0x000fe200078e021c */
[----:B------:R1:W-:Y:S04]  /*4220*/  LDGSTS.E [R122+0x1e800], [R20.64], P3 ;  /* 0x1e800000147a7fae */ /* 0x0003e8000992184c */
[----:B------:R1:W-:Y:S04]  /*4230*/  LDGSTS.E [R122+0x1f800], [R28.64], P6 ;  /* 0x1f8000001c7a7fae */ /* 0x0003e8000b12184c */
[----:B------:R-:W0:Y:S04]  /*4240*/  LDGDEPBAR ;  /* 0x00000000000079af */ /* 0x000e280000000000 */
[----:B--2---:R-:W2:Y:S04]  /*4250*/  S2R R57, SR_TID.X ;  /* 0x0000000000397919 */ /* 0x004ea80000002100 */
[----:B----4-:R1:W-:Y:S04]  /*4260*/  LDGSTS.E [R123+0x28000], [R66.64], P2 ;  /* 0x28000000427b7fae */ /* 0x0103e8000912184c */
        /* <DEDUP_REMOVED lines=15> */
[----:B------:R-:W0:Y:S01]  /*4360*/  LDGDEPBAR ;  /* 0x00000000000079af */ /* 0x000e220000000000 */
[----:B------:R-:W-:Y:S05]  /*4370*/  @P0 BRA `(.L_x_0) ;  /* 0x0000023000000947 */ /* 0x000fea0003800000 */
[----:B--2---:R-:W-:Y:S01]  /*4380*/  IMAD.SHL.U32 R0, R57, 0x2, RZ ;  /* 0x0000000239007824 */ /* 0x004fe200078e00ff */
[----:B-1----:R-:W-:Y:S01]  /*4390*/  CS2R R68, SRZ ;  /* 0x0000000000447805 */ /* 0x002fe2000001ff00 */
[----:B------:R-:W-:Y:S01]  /*43a0*/  CS2R R70, SRZ ;  /* 0x0000000000467805 */ /* 0x000fe2000001ff00 */
[----:B------:R-:W-:Y:S01]  /*43b0*/  CS2R R72, SRZ ;  /* 0x0000000000487805 */ /* 0x000fe2000001ff00 */
[----:B------:R-:W-:Y:S01]  /*43c0*/  CS2R R74, SRZ ;  /* 0x00000000004a7805 */ /* 0x000fe2000001ff00 */
[----:B------:R1:W-:Y:S01]  /*43d0*/  STL [R1+0xc4], R0 ;  /* 0x0000c40001007387 */ /* 0x0003e20000100800 */
[----:B------:R-:W-:Y:S01]  /*43e0*/  CS2R R100, SRZ ;  /* 0x0000000000647805 */ /* 0x000fe2000001ff00 */
        /* <DEDUP_REMOVED lines=27> */
[----:B------:R-:W-:Y:S05]  /*45a0*/  BRA `(.L_x_1) ;  /* 0x000040c000007947 */ /* 0x000fea0003800000 */
.L_x_0:
[----:B-12---:R-:W2:Y:S01]  /*45b0*/  LDL.LU R59, [R1+0x28] ;  /* 0x00002800013b7983 */ /* 0x006ea20000300800 */
[----:B------:R-:W-:Y:S01]  /*45c0*/  IMAD R56, R114, c[0x0][0x188], RZ ;  /* 0x0000620072387a24 */ /* 0x000fe200078e02ff */
[----:B-----5:R-:W-:Y:S01]  /*45d0*/  SHF.R.S32.HI R21, RZ, 0x1f, R106 ;  /* 0x0000001fff157819 */ /* 0x020fe2000001146a */
[----:B------:R-:W-:Y:S01]  /*45e0*/  IMAD.MOV.U32 R58, RZ, RZ, c[0x0][0x188] ;  /* 0x00006200ff3a7624 */ /* 0x000fe200078e00ff */
[--C-:B------:R-:W-:Y:S01]  /*45f0*/  SHF.R.S32.HI R22, RZ, 0x1f, R107.reuse ;  /* 0x0000001fff167819 */ /* 0x100fe2000001146b */
[----:B------:R-:W-:Y:S01]  /*4600*/  USHF.R.S32.HI UR9, URZ, 0x1f, UR5 ;  /* 0x0000001f3f097899 */ /* 0x000fe20008011405 */
[----:B------:R-:W-:Y:S01]  /*4610*/  SHF.R.S32.HI R20, RZ, 0x1f, R56 ;  /* 0x0000001fff147819 */ /* 0x000fe20000011438 */
[----:B------:R-:W-:Y:S01]  /*4620*/  IMAD R58, R58, 0x2, R107 ;  /* 0x000000023a3a7824 */ /* 0x000fe200078e026b */
[----:B------:R-:W-:Y:S01]  /*4630*/  SHF.L.U64.HI R55, R106, 0x2, R21 ;  /* 0x000000026a377819 */ /* 0x000fe20000010215 */
[----:B------:R-:W-:Y:S01]  /*4640*/  USHF.R.S32.HI UR10, URZ, 0x1f, UR6 ;  /* 0x0000001f3f0a7899 */ /* 0x000fe20008011406 */
[----:B------:R-:W-:Y:S01]  /*4650*/  SHF.L.U64.HI R23, R56, 0x2, R20 ;  /* 0x0000000238177819 */ /* 0x000fe20000010214 */
[----:B------:R-:W-:Y:S01]  /*4660*/  IMAD.MOV.U32 R56, RZ, RZ, c[0x0][0x188] ;  /* 0x00006200ff387624 */ /* 0x000fe200078e00ff */
[----:B------:R-:W-:Y:S01]  /*4670*/  SHF.R.S32.HI R20, RZ, 0x1f, R58 ;  /* 0x0000001fff147819 */ /* 0x000fe2000001143a */
[----:B------:R-:W-:Y:S01]  /*4680*/  USHF.L.U32 UR7, UR6, 0x3, URZ ;  /* 0x0000000306077899 */ /* 0x000fe2000800063f */
[----:B------:R-:W-:Y:S01]  /*4690*/  SHF.L.U64.HI R21, R107, 0x2, R22 ;  /* 0x000000026b157819 */ /* 0x000fe20000010216 */
[--C-:B------:R-:W-:Y:S01]  /*46a0*/  IMAD R56, R56, 0x2, R125.reuse ;  /* 0x0000000238387824 */ /* 0x100fe200078e027d */
[----:B------:R-:W-:Y:S01]  /*46b0*/  SHF.L.U64.HI R23, R58, 0x2, R20 ;  /* 0x000000023a177819 */ /* 0x000fe20000010214 */
[----:B------:R-:W-:Y:S01]  /*46c0*/  IMAD.U32 R54, RZ, RZ, UR5 ;  /* 0x00000005ff367e24 */ /* 0x000fe2000f8e00ff */
[----:B------:R-:W-:Y:S01]  /*46d0*/  SHF.R.S32.HI R22, RZ, 0x1f, R125 ;  /* 0x0000001fff167819 */ /* 0x000fe2000001147d */
[----:B------:R1:W-:Y:S01]  /*46e0*/  STL [R1+0x98], R21 ;  /* 0x0000981501007387 */ /* 0x0003e20000100800 */
[----:B------:R-:W-:Y:S01]  /*46f0*/  SHF.R.S32.HI R20, RZ, 0x1f, R56 ;  /* 0x0000001fff147819 */ /* 0x000fe20000011438 */
[----:B------:R-:W-:Y:S01]  /*4700*/  USHF.L.U64.HI UR8, UR6, 0x3, UR10 ;  /* 0x0000000306087899 */ /* 0x000fe2000801020a */
[----:B------:R-:W-:Y:S01]  /*4710*/  SHF.R.S32.HI R117, RZ, 0x1f, R0 ;  /* 0x0000001fff757819 */ /* 0x000fe20000011400 */
[----:B------:R3:W-:Y:S01]  /*4720*/  STL [R1+0x94], R23 ;  /* 0x0000941701007387 */ /* 0x0007e20000100800 */
[----:B------:R-:W-:Y:S01]  /*4730*/  LEA R118, P0, R0, UR7, 0x2 ;  /* 0x0000000700767c11 */ /* 0x000fe2000f8010ff */
[----:B------:R-:W-:Y:S01]  /*4740*/  IMAD R58, R124, c[0x0][0x18c], RZ ;  /* 0x000063007c3a7a24 */ /* 0x000fe200078e02ff */
[----:B------:R-:W-:Y:S01]  /*4750*/  SHF.R.S32.HI R119, RZ, 0x1f, R2 ;  /* 0x0000001fff777819 */ /* 0x000fe20000011402 */
[----:B------:R-:W-:Y:S01]  /*4760*/  CS2R R68, SRZ ;  /* 0x0000000000447805 */ /* 0x000fe2000001ff00 */
[----:B------:R-:W-:Y:S01]  /*4770*/  LEA.HI.X R117, R0, UR8, R117, 0x2, P0 ;  /* 0x0000000800757c11 */ /* 0x000fe200080f1475 */
[----:B------:R-:W-:Y:S01]  /*4780*/  CS2R R70, SRZ ;  /* 0x0000000000467805 */ /* 0x000fe2000001ff00 */
[----:B-1----:R-:W-:Y:S01]  /*4790*/  SHF.R.S32.HI R21, RZ, 0x1f, R104 ;  /* 0x0000001fff157819 */ /* 0x002fe20000011468 */
[----:B------:R-:W-:Y:S01]  /*47a0*/  CS2R R72, SRZ ;  /* 0x0000000000487805 */ /* 0x000fe2000001ff00 */
[----:B------:R-:W-:Y:S01]  /*47b0*/  SHF.R.S32.HI R121, RZ, 0x1f, R4 ;  /* 0x0000001fff797819 */ /* 0x000fe20000011404 */
[----:B------:R-:W-:Y:S01]  /*47c0*/  CS2R R74, SRZ ;  /* 0x00000000004a7805 */ /* 0x000fe2000001ff00 */
[----:B------:R-:W-:Y:S01]  /*47d0*/  SHF.L.U64.HI R24, R104, 0x2, R21 ;  /* 0x0000000268187819 */ /* 0x000fe20000010215 */
[----:B------:R-:W-:Y:S01]  /*47e0*/  CS2R R102, SRZ ;  /* 0x0000000000667805 */ /* 0x000fe2000001ff00 */
[----:B---3--:R-:W-:Y:S01]  /*47f0*/  SHF.L.U64.HI R23, R125, 0x2, R22 ;  /* 0x000000027d177819 */ /* 0x008fe20000010216 */
[----:B------:R-:W-:Y:S01]  /*4800*/  CS2R R96, SRZ ;  /* 0x0000000000607805 */ /* 0x000fe2000001ff00 */
[----:B------:R-:W-:Y:S01]  /*4810*/  SHF.R.S32.HI R21, RZ, 0x1f, R18 ;  /* 0x0000001fff157819 */ /* 0x000fe20000011412 */
[----:B------:R-:W-:Y:S01]  /*4820*/  STL [R1+0x90], R24 ;  /* 0x0000901801007387 */ /* 0x000fe20000100800 */
[----:B------:R-:W-:Y:S01]  /*4830*/  SHF.L.U64.HI R22, R56, 0x2, R20 ;  /* 0x0000000238167819 */ /* 0x000fe20000010214 */
[----:B------:R-:W-:Y:S01]  /*4840*/  IMAD.MOV.U32 R56, RZ, RZ, 0x3f ;  /* 0x0000003fff387424 */ /* 0x000fe200078e00ff */
[----:B------:R-:W-:Y:S01]  /*4850*/  SHF.R.S32.HI R20, RZ, 0x1f, R19 ;  /* 0x0000001fff147819 */ /* 0x000fe20000011413 */
[----:B------:R1:W-:Y:S01]  /*4860*/  STL [R1+0x8c], R23 ;  /* 0x00008c1701007387 */ /* 0x0003e20000100800 */
[----:B------:R-:W-:Y:S01]  /*4870*/  SHF.L.U64.HI R21, R18, 0x2, R21 ;  /* 0x0000000212157819 */ /* 0x000fe20000010215 */
[----:B------:R-:W-:Y:S01]  /*4880*/  CS2R R92, SRZ ;  /* 0x00000000005c7805 */ /* 0x000fe2000001ff00 */
[----:B------:R-:W-:Y:S01]  /*4890*/  SHF.L.U64.HI R20, R19, 0x2, R20 ;  /* 0x0000000213147819 */ /* 0x000fe20000010214 */
[----:B------:R-:W-:Y:S01]  /*48a0*/  STL [R1+0x88], R22 ;  /* 0x0000881601007387 */ /* 0x000fe20000100800 */
[----:B------:R-:W-:Y:S01]  /*48b0*/  SHF.R.S32.HI R18, RZ, 0x1f, R99 ;  /* 0x0000001fff127819 */ /* 0x000fe20000011463 */
[----:B------:R-:W-:Y:S01]  /*48c0*/  CS2R R94, SRZ ;  /* 0x00000000005e7805 */ /* 0x000fe2000001ff00 */
[----:B------:R-:W-:Y:S01]  /*48d0*/  SHF.R.S32.HI R19, RZ, 0x1f, R100 ;  /* 0x0000001fff137819 */ /* 0x000fe20000011464 */
[----:B------:R3:W-:Y:S01]  /*48e0*/  STL [R1+0x84], R21 ;  /* 0x0000841501007387 */ /* 0x0007e20000100800 */
[----:B------:R-:W-:Y:S01]  /*48f0*/  LEA R120, P0, R2, UR7, 0x2 ;  /* 0x0000000702787c11 */ /* 0x000fe2000f8010ff */
[----:B------:R-:W-:Y:S01]  /*4900*/  CS2R R84, SRZ ;  /* 0x0000000000547805 */ /* 0x000fe2000001ff00 */
[----:B-1----:R-:W-:Y:S01]  /*4910*/  SHF.R.S32.HI R23, RZ, 0x1f, R98 ;  /* 0x0000001fff177819 */ /* 0x002fe20000011462 */
[----:B------:R1:W-:Y:S01]  /*4920*/  STL [R1+0x80], R20 ;  /* 0x0000801401007387 */ /* 0x0003e20000100800 */
[----:B------:R-:W-:Y:S01]  /*4930*/  SHF.L.U64.HI R19, R100, 0x2, R19 ;  /* 0x0000000264137819 */ /* 0x000fe20000010213 */
[----:B------:R-:W-:Y:S01]  /*4940*/  CS2R R86, SRZ ;  /* 0x0000000000567805 */ /* 0x000fe2000001ff00 */
[----:B------:R-:W-:Y:S01]  /*4950*/  SHF.R.S32.HI R0, RZ, 0x1f, R5 ;  /* 0x0000001fff007819 */ /* 0x000fe20000011405 */
[----:B------:R-:W-:Y:S01]  /*4960*/  CS2R R24, SRZ ;  /* 0x0000000000187805 */ /* 0x000fe2000001ff00 */
[----:B------:R-:W-:Y:S01]  /*4970*/  SHF.R.S32.HI R125, RZ, 0x1f, R6 ;  /* 0x0000001fff7d7819 */ /* 0x000fe20000011406 */
[----:B------:R-:W-:Y:S01]  /*4980*/  CS2R R26, SRZ ;  /* 0x00000000001a7805 */ /* 0x000fe2000001ff00 */
[----:B---3--:R-:W-:Y:S01]  /*4990*/  SHF.L.U64.HI R21, R98, 0x2, R23 ;  /* 0x0000000262157819 */ /* 0x008fe20000010217 */
[----:B------:R-:W-:Y:S01]  /*49a0*/  CS2R R28, SRZ ;  /* 0x00000000001c7805 */ /* 0x000fe2000001ff00 */
[----:B------:R-:W-:Y:S01]  /*49b0*/  LEA R124, P2, R5, UR7, 0x2 ;  /* 0x00000007057c7c11 */ /* 0x000fe2000f8410ff */
[----:B------:R-:W-:Y:S01]  /*49c0*/  CS2R R22, SRZ ;  /* 0x0000000000167805 */ /* 0x000fe2000001ff00 */
[----:B-1----:R-:W-:Y:S01]  /*49d0*/  SHF.L.U64.HI R20, R99, 0x2, R18 ;  /* 0x0000000263147819 */ /* 0x002fe20000010212 */
[----:B------:R-:W-:Y:S01]  /*49e0*/  STL [R1+0x7c], R21 ;  /* 0x00007c1501007387 */ /* 0x000fe20000100800 */
[----:B------:R-:W-:Y:S01]  /*49f0*/  SHF.R.S32.HI R18, RZ, 0x1f, R101 ;  /* 0x0000001fff127819 */ /* 0x000fe20000011465 */
[----:B------:R-:W-:Y:S01]  /*4a00*/  CS2R R98, SRZ ;  /* 0x0000000000627805 */ /* 0x000fe2000001ff00 */
[----:B------:R-:W-:Y:S01]  /*4a10*/  LEA R48, P3, R6, UR7, 0x2 ;  /* 0x0000000706307c11 */ /* 0x000fe2000f8610ff */
[----:B------:R1:W-:Y:S01]  /*4a20*/  STL [R1+0x78], R20 ;  /* 0x0000781401007387 */ /* 0x0003e20000100800 */
[----:B------:R-:W-:Y:S01]  /*4a30*/  SHF.L.U64.HI R18, R101, 0x2, R18 ;  /* 0x0000000265127819 */ /* 0x000fe20000010212 */
[----:B------:R-:W-:Y:S01]  /*4a40*/  CS2R R30, SRZ ;  /* 0x00000000001e7805 */ /* 0x000fe2000001ff00 */
[----:B------:R-:W-:Y:S01]  /*4a50*/  LEA.HI.X R119, R2, UR8, R119, 0x2, P0 ;  /* 0x0000000802777c11 */ /* 0x000fe200080f1477 */
[----:B------:R3:W-:Y:S01]  /*4a60*/  STL [R1+0x74], R19 ;  /* 0x0000741301007387 */ /* 0x0007e20000100800 */
[----:B------:R-:W-:Y:S01]  /*4a70*/  SHF.R.S32.HI R2, RZ, 0x1f, R7 ;  /* 0x0000001fff027819 */ /* 0x000fe20000011407 */
[----:B------:R-:W-:Y:S01]  /*4a80*/  CS2R R100, SRZ ;  /* 0x0000000000647805 */ /* 0x000fe2000001ff00 */
[----:B------:R-:W-:Y:S01]  /*4a90*/  LEA R50, P0, R7, UR7, 0x2 ;  /* 0x0000000707327c11 */ /* 0x000fe2000f8010ff */
[----:B------:R4:W-:Y:S01]  /*4aa0*/  STL [R1+0x70], R18 ;  /* 0x0000701201007387 */ /* 0x0009e20000100800 */
[----:B------:R-:W-:Y:S01]  /*4ab0*/  LEA.HI.X R123, R5, UR8, R0, 0x2, P2 ;  /* 0x00000008057b7c11 */ /* 0x000fe200090f1400 */
[----:B-1----:R-:W-:Y:S01]  /*4ac0*/  IMAD.SHL.U32 R20, R57, 0x2, RZ ;  /* 0x0000000239147824 */ /* 0x002fe200078e00ff */
[----:B------:R-:W-:Y:S01]  /*4ad0*/  LEA.HI.X R125, R6, UR8, R125, 0x2, P3 ;  /* 0x00000008067d7c11 */ /* 0x000fe200098f147d */
[----:B------:R-:W-:Y:S01]  /*4ae0*/  CS2R R32, SRZ ;  /* 0x0000000000207805 */ /* 0x000fe2000001ff00 */
[----:B------:R-:W-:Y:S01]  /*4af0*/  SHF.R.S32.HI R5, RZ, 0x1f, R10 ;  /* 0x0000001fff057819 */ /* 0x000fe2000001140a */
[----:B---3--:R-:W-:Y:S01]  /*4b00*/  IMAD.U32 R19, RZ, RZ, UR5 ;  /* 0x00000005ff137e24 */ /* 0x008fe2000f8e00ff */
[C---:B------:R-:W-:Y:S01]  /*4b10*/  LEA R44, P3, R10.reuse, UR7, 0x2 ;  /* 0x000000070a2c7c11 */ /* 0x040fe2000f8610ff */
[----:B------:R1:W-:Y:S01]  /*4b20*/  STL [R1+0xc4], R20 ;  /* 0x0000c41401007387 */ /* 0x0003e20000100800 */
[----:B------:R-:W-:Y:S01]  /*4b30*/  LEA.HI.X R2, R7, UR8, R2, 0x2, P0 ;  /* 0x0000000807027c11 */ /* 0x000fe200080f1402 */
[----:B----4-:R-:W-:Y:S01]  /*4b40*/  IMAD.U32 R18, RZ, RZ, UR9 ;  /* 0x00000009ff127e24 */ /* 0x010fe2000f8e00ff */
[----:B------:R-:W-:Y:S01]  /*4b50*/  SHF.R.S32.HI R52, RZ, 0x1f, R11 ;  /* 0x0000001fff347819 */ /* 0x000fe2000001140b */
[----:B------:R-:W-:Y:S01]  /*4b60*/  CS2R R34, SRZ ;  /* 0x0000000000227805 */ /* 0x000fe2000001ff00 */
[----:B------:R-:W-:Y:S01]  /*4b70*/  SHF.R.S32.HI R53, RZ, 0x1f, R12 ;  /* 0x0000001fff357819 */ /* 0x000fe2000001140c */
[----:B------:R-:W-:Y:S01]  /*4b80*/  CS2R R36, SRZ ;  /* 0x0000000000247805 */ /* 0x000fe2000001ff00 */
[C---:B------:R-:W-:Y:S01]  /*4b90*/  LEA R47, P0, R11.reuse, UR7, 0x2 ;  /* 0x000000070b2f7c11 */ /* 0x040fe2000f8010ff */
[----:B------:R-:W-:Y:S01]  /*4ba0*/  CS2R R38, SRZ ;  /* 0x0000000000267805 */ /* 0x000fe2000001ff00 */
[----:B------:R-:W-:Y:S01]  /*4bb0*/  LEA.HI.X R10, R10, UR8, R5, 0x2, P3 ;  /* 0x000000080a0a7c11 */ /* 0x000fe200098f1405 */
[----:B------:R-:W-:Y:S01]  /*4bc0*/  CS2R R40, SRZ ;  /* 0x0000000000287805 */ /* 0x000fe2000001ff00 */
[----:B------:R-:W-:Y:S01]  /*4bd0*/  SHF.R.S32.HI R5, RZ, 0x1f, R14 ;  /* 0x0000001fff057819 */ /* 0x000fe2000001140e */
[----:B------:R-:W-:Y:S01]  /*4be0*/  CS2R R42, SRZ ;  /* 0x00000000002a7805 */ /* 0x000fe2000001ff00 */
[----:B------:R-:W-:Y:S01]  /*4bf0*/  LEA.HI.X R52, R11, UR8, R52, 0x2, P0 ;  /* 0x000000080b347c11 */ /* 0x000fe200080f1434 */
[----:B------:R-:W-:Y:S01]  /*4c00*/  USHF.L.U32 UR11, UR6, 0x2, URZ ;  /* 0x00000002060b7899 */ /* 0x000fe2000800063f */
[----:B------:R-:W-:Y:S01]  /*4c10*/  SHF.R.S32.HI R0, RZ, 0x1f, R9 ;  /* 0x0000001fff007819 */ /* 0x000fe20000011409 */
[----:B------:R-:W-:Y:S01]  /*4c20*/  USHF.L.U64.HI UR10, UR6, 0x2, UR10 ;  /* 0x00000002060a7899 */ /* 0x000fe2000801020a */
[C---:B------:R-:W-:Y:S01]  /*4c30*/  LEA R46, P2, R9.reuse, UR7, 0x2 ;  /* 0x00000007092e7c11 */ /* 0x040fe2000f8410ff */
[----:B------:R-:W-:Y:S01]  /*4c40*/  USHF.L.U64.HI UR9, UR5, 0x2, UR9 ;  /* 0x0000000205097899 */ /* 0x000fe20008010209 */
[----:B------:R-:W-:Y:S01]  /*4c50*/  SHF.R.S32.HI R112, RZ, 0x1f, R58 ;  /* 0x0000001fff707819 */ /* 0x000fe2000001143a */
[----:B------:R-:W-:Y:S01]  /*4c60*/  UMOV UR6, 0xffffffff ;  /* 0xffffffff00067882 */ /* 0x000fe20000000000 */
[----:B------:R-:W-:-:S02]  /*4c70*/  LEA.HI.X R9, R9, UR8, R0, 0x2, P2 ;  /* 0x0000000809097c11 */ /* 0x000fc400090f1400 */
[----:B------:R-:W-:Y:S02]  /*4c80*/  SHF.R.S32.HI R0, RZ, 0x1f, R13 ;  /* 0x0000001fff007819 */ /* 0x000fe4000001140d */
[----:B------:R-:W-:Y:S02]  /*4c90*/  SHF.R.S32.HI R6, RZ, 0x1f, R17 ;  /* 0x0000001fff067819 */ /* 0x000fe40000011411 */
[----:B------:R-:W-:Y:S02]  /*4ca0*/  SHF.L.U64.HI R112, R58, 0x2, R112 ;  /* 0x000000023a707819 */ /* 0x000fe40000010270 */
[----:B------:R-:W-:Y:S02]  /*4cb0*/  LOP3.LUT R58, R114, 0x3c, RZ, 0xfc, !PT ;  /* 0x0000003c723a7812 */ /* 0x000fe400078efcff */
[----:B------:R-:W-:Y:S02]  /*4cc0*/  IADD3 R56, R56, c[0x0][0x180], RZ ;  /* 0x0000600038387a10 */ /* 0x000fe40007ffe0ff */
[----:B------:R-:W-:-:S02]  /*4cd0*/  IADD3 R120, P6, R120, c[0x0][0x168], RZ ;  /* 0x00005a0078787a10 */ /* 0x000fc40007fde0ff */
[----:B------:R-:W-:Y:S02]  /*4ce0*/  SHF.R.S32.HI R51, RZ, 0x1f, R56 ;  /* 0x0000001fff337819 */ /* 0x000fe40000011438 */
[----:B------:R-:W-:Y:S02]  /*4cf0*/  IADD3.X R119, R119, c[0x0][0x16c], RZ, P6, !PT ;  /* 0x00005b0077777a10 */ /* 0x000fe400037fe4ff */
[----:B------:R-:W-:Y:S02]  /*4d00*/  LEA.HI R51, R51, R56, RZ, 0x6 ;  /* 0x0000003833337211 */ /* 0x000fe400078f30ff */
[----:B--2---:R-:W-:Y:S02]  /*4d10*/  LEA R54, P1, R54, R59, 0x3 ;  /* 0x0000003b36367211 */ /* 0x004fe400078218ff */
[----:B------:R-:W-:Y:S02]  /*4d20*/  LOP3.LUT R59, R114, 0x34, RZ, 0xfc, !PT ;  /* 0x00000034723b7812 */ /* 0x000fe400078efcff */
[----:B------:R-:W-:-:S02]  /*4d30*/  LEA.HI.X R55, R19, R55, R18, 0x3, P1 ;  /* 0x0000003713377211 */ /* 0x000fc400008f1c12 */
[C---:B------:R-:W-:Y:S02]  /*4d40*/  LEA R122, P1, R4.reuse, UR7, 0x2 ;  /* 0x00000007047a7c11 */ /* 0x040fe4000f8210ff */
[----:B------:R-:W-:Y:S02]  /*4d50*/  SHF.R.S32.HI R19, RZ, 0x1f, R8 ;  /* 0x0000001fff137819 */ /* 0x000fe40000011408 */
[----:B------:R-:W-:Y:S02]  /*4d60*/  LEA.HI.X R121, R4, UR8, R121, 0x2, P1 ;  /* 0x0000000804797c11 */ /* 0x000fe400088f1479 */
[----:B------:R-:W-:Y:S02]  /*4d70*/  LEA R49, P1, R8, UR7, 0x2 ;  /* 0x0000000708317c11 */ /* 0x000fe4000f8210ff */
[----:B------:R-:W-:Y:S02]  /*4d80*/  LEA R18, P3, R14, UR7, 0x2 ;  /* 0x000000070e127c11 */ /* 0x000fe4000f8610ff */
[----:B------:R-:W-:-:S02]  /*4d90*/  LEA.HI.X R8, R8, UR8, R19, 0x2, P1 ;  /* 0x0000000808087c11 */ /* 0x000fc400088f1413 */
[C---:B------:R-:W-:Y:S02]  /*4da0*/  LEA R45, P1, R12.reuse, UR7, 0x2 ;  /* 0x000000070c2d7c11 */ /* 0x040fe4000f8210ff */
[----:B------:R-:W-:Y:S02]  /*4db0*/  SHF.R.S32.HI R4, RZ, 0x1f, R15 ;  /* 0x0000001fff047819 */ /* 0x000fe4000001140f */
[----:B------:R-:W-:Y:S02]  /*4dc0*/  LEA.HI.X R53, R12, UR8, R53, 0x2, P1 ;  /* 0x000000080c357c11 */ /* 0x000fe400088f1435 */
[----:B------:R-:W-:Y:S02]  /*4dd0*/  LEA R12, P0, R15, UR7, 0x2 ;  /* 0x000000070f0c7c11 */ /* 0x000fe4000f8010ff */
[----:B------:R-:W-:Y:S02]  /*4de0*/  LEA.HI.X R14, R14, UR8, R5, 0x2, P3 ;  /* 0x000000080e0e7c11 */ /* 0x000fe400098f1405 */
[----:B------:R-:W-:-:S02]  /*4df0*/  SHF.R.S32.HI R5, RZ, 0x1f, R16 ;  /* 0x0000001fff057819 */ /* 0x000fc40000011410 */
[C---:B------:R-:W-:Y:S02]  /*4e00*/  LEA R11, P1, R16.reuse, UR7, 0x2 ;  /* 0x00000007100b7c11 */ /* 0x040fe4000f8210ff */
[----:B------:R-:W-:Y:S01]  /*4e10*/  LEA.HI.X R15, R15, UR8, R4, 0x2, P0 ;  /* 0x000000080f0f7c11 */ /* 0x000fe200080f1404 */
[----:B------:R-:W-:Y:S01]  /*4e20*/  IMAD.SHL.U32 R4, R57, 0x40, RZ ;  /* 0x0000004039047824 */ /* 0x000fe200078e00ff */
[----:B------:R-:W-:Y:S02]  /*4e30*/  LEA.HI.X R16, R16, UR8, R5, 0x2, P1 ;  /* 0x0000000810107c11 */ /* 0x000fe400088f1405 */
[----:B------:R-:W-:Y:S02]  /*4e40*/  SHF.R.U32.HI R5, RZ, 0x1, R57 ;  /* 0x00000001ff057819 */ /* 0x000fe40000011639 */
[----:B------:R-:W-:Y:S02]  /*4e50*/  LEA R19, P2, R13, UR7, 0x2 ;  /* 0x000000070d137c11 */ /* 0x000fe4000f8410ff */
[----:B------:R-:W-:-:S02]  /*4e60*/  LOP3.LUT R7, R4, 0x1800, RZ, 0xc0, !PT ;  /* 0x0000180004077812 */ /* 0x000fc400078ec0ff */
[----:B------:R-:W-:Y:S02]  /*4e70*/  LOP3.LUT R4, R57, 0x3, RZ, 0xc0, !PT ;  /* 0x0000000339047812 */ /* 0x000fe400078ec0ff */
[----:B------:R-:W-:Y:S02]  /*4e80*/  LOP3.LUT R5, R5, 0xc0, RZ, 0xc0, !PT ;  /* 0x000000c005057812 */ /* 0x000fe400078ec0ff */
[----:B------:R-:W-:Y:S01]  /*4e90*/  LEA.HI.X R13, R13, UR8, R0, 0x2, P2 ;  /* 0x000000080d0d7c11 */ /* 0x000fe200090f1400 */
[----:B------:R-:W-:Y:S01]  /*4ea0*/  IMAD R4, R4, 0x420, RZ ;  /* 0x0000042004047824 */ /* 0x000fe200078e02ff */
[----:B------:R-:W-:Y:S01]  /*4eb0*/  LEA R0, P2, R17, UR7, 0x2 ;  /* 0x0000000711007c11 */ /* 0x000fe2000f8410ff */
[----:B------:R-:W-:Y:S01]  /*4ec0*/  UIADD3 UR7, UR4, -0x80, URZ ;  /* 0xffffff8004077890 */ /* 0x000fe2000fffe03f */
[----:B------:R-:W-:Y:S02]  /*4ed0*/  LOP3.LUT R5, R5, 0x1c, R57, 0xf8, !PT ;  /* 0x0000001c05057812 */ /* 0x000fe400078ef839 */
[----:B------:R-:W-:Y:S01]  /*4ee0*/  LEA.HI.X R17, R17, UR8, R6, 0x2, P2 ;  /* 0x0000000811117c11 */ /* 0x000fe200090f1406 */
[----:B------:R-:W-:Y:S01]  /*4ef0*/  UMOV UR4, URZ ;  /* 0x0000003f00047c82 */ /* 0x000fe20008000000 */
[----:B------:R-:W-:Y:S01]  /*4f00*/  LOP3.LUT R6, R57, 0x7, RZ, 0xc0, !PT ;  /* 0x0000000739067812 */ /* 0x000fe200078ec0ff */
[----:B------:R-:W-:Y:S01]  /*4f10*/  UMOV UR8, 0x1 ;  /* 0x0000000100087882 */ /* 0x000fe20000000000 */
[----:B------:R-:W-:Y:S01]  /*4f20*/  LOP3.LUT R57, R4, R5, RZ, 0x3c, !PT ;  /* 0x0000000504397212 */ /* 0x000fe200078e3cff */
[----:B------:R-:W-:Y:S01]  /*4f30*/  IMAD R4, R58, c[0x0][0x188], RZ ;  /* 0x000062003a047a24 */ /* 0x000fe200078e02ff */
[----:B------:R-:W-:Y:S01]  /*4f40*/  LOP3.LUT R58, R114, 0x38, RZ, 0xfc, !PT ;  /* 0x00000038723a7812 */ /* 0x000fe200078efcff */
[----:B------:R-:W-:Y:S01]  /*4f50*/  IMAD R5, R63, c[0x0][0x188], RZ ;  /* 0x000062003f057a24 */ /* 0x000fe200078e02ff */
[----:B------:R-:W-:Y:S01]  /*4f60*/  IADD3 R118, P2, R118, c[0x0][0x168], RZ ;  /* 0x00005a0076767a10 */ /* 0x000fe20007f5e0ff */
[----:B------:R-:W-:Y:S01]  /*4f70*/  IMAD R7, R6, 0x100, R7 ;  /* 0x0000010006077824 */ /* 0x000fe200078e0207 */
[----:B------:R-:W-:Y:S01]  /*4f80*/  IADD3 R122, P1, R122, c[0x0][0x168], RZ ;  /* 0x00005a007a7a7a10 */ /* 0x000fe20007f3e0ff */
[----:B------:R-:W-:Y:S01]  /*4f90*/  IMAD R5, R58, c[0x0][0x188], RZ ;  /* 0x000062003a057a24 */ /* 0x000fe200078e02ff */
[C---:B------:R-:W-:Y:S01]  /*4fa0*/  LOP3.LUT R58, R114.reuse, 0x30, RZ, 0xfc, !PT ;  /* 0x00000030723a7812 */ /* 0x040fe200078efcff */
[----:B------:R-:W-:Y:S01]  /*4fb0*/  IMAD R5, R59, c[0x0][0x188], RZ ;  /* 0x000062003b057a24 */ /* 0x000fe200078e02ff */
[----:B------:R-:W-:Y:S01]  /*4fc0*/  LOP3.LUT R59, R114, 0x2c, RZ, 0xfc, !PT ;  /* 0x0000002c723b7812 */ /* 0x000fe200078efcff */
[----:B------:R-:W-:Y:S01]  /*4fd0*/  IMAD.SHL.U32 R6, R6, 0x10, RZ ;  /* 0x0000001006067824 */ /* 0x000fe200078e00ff */
[----:B------:R-:W-:Y:S01]  /*4fe0*/  IADD3 R124, P0, R124, c[0x0][0x168], RZ ;  /* 0x00005a007c7c7a10 */ /* 0x000fe20007f1e0ff */
[----:B------:R-:W-:Y:S01]  /*4ff0*/  IMAD R5, R58, c[0x0][0x188], RZ ;  /* 0x000062003a057a24 */ /* 0x000fe200078e02ff */
[C---:B------:R-:W-:Y:S01]  /*5000*/  LOP3.LUT R58, R114.reuse, 0x28, RZ, 0xfc, !PT ;  /* 0x00000028723a7812 */ /* 0x040fe200078efcff */
[----:B------:R-:W-:Y:S01]  /*5010*/  IMAD R5, R59, c[0x0][0x188], RZ ;  /* 0x000062003b057a24 */ /* 0x000fe200078e02ff */
[----:B------:R-:W-:Y:S01]  /*5020*/  LOP3.LUT R59, R114, 0x24, RZ, 0xfc, !PT ;  /* 0x00000024723b7812 */ /* 0x000fe200078efcff */
[----:B------:R-:W-:Y:S01]  /*5030*/  IMAD R4, R62, c[0x0][0x188], RZ ;  /* 0x000062003e047a24 */ /* 0x000fe200078e02ff */
[----:B------:R-:W-:Y:S01]  /*5040*/  LOP3.LUT R6, R6, 0x30, R20, 0x78, !PT ;  /* 0x0000003006067812 */ /* 0x000fe200078e7814 */
[----:B------:R-:W-:Y:S01]  /*5050*/  IMAD R5, R58, c[0x0][0x188], RZ ;  /* 0x000062003a057a24 */ /* 0x000fe200078e02ff */
[----:B------:R-:W-:Y:S01]  /*5060*/  LOP3.LUT R58, R114, 0x20, RZ, 0xfc, !PT ;  /* 0x00000020723a7812 */ /* 0x000fe200078efcff */
[----:B------:R-:W-:Y:S01]  /*5070*/  IMAD R4, R64, c[0x0][0x188], RZ ;  /* 0x0000620040047a24 */ /* 0x000fe200078e02ff */
[----:B------:R-:W-:Y:S01]  /*5080*/  IADD3.X R117, R117, c[0x0][0x16c], RZ, P2, !PT ;  /* 0x00005b0075757a10 */ /* 0x000fe200017fe4ff */
[----:B------:R-:W-:Y:S01]  /*5090*/  IMAD R5, R59, c[0x0][0x188], RZ ;  /* 0x000062003b057a24 */ /* 0x000fe200078e02ff */
[----:B------:R-:W-:Y:S01]  /*50a0*/  IADD3 R49, P3, R49, c[0x0][0x168], RZ ;  /* 0x00005a0031317a10 */ /* 0x000fe20007f7e0ff */
[----:B------:R-:W-:Y:S01]  /*50b0*/  IMAD R4, R65, c[0x0][0x188], RZ ;  /* 0x0000620041047a24 */ /* 0x000fe200078e02ff */
[----:B------:R-:W-:Y:S01]  /*50c0*/  IADD3.X R121, R121, c[0x0][0x16c], RZ, P1, !PT ;  /* 0x00005b0079797a10 */ /* 0x000fe20000ffe4ff */
[----:B------:R-:W-:Y:S01]  /*50d0*/  IMAD R5, R58, c[0x0][0x188], RZ ;  /* 0x000062003a057a24 */ /* 0x000fe200078e02ff */
[----:B------:R-:W-:Y:S01]  /*50e0*/  LOP3.LUT R58, R114, 0x18, RZ, 0xfc, !PT ;  /* 0x00000018723a7812 */ /* 0x000fe200078efcff */
[----:B------:R-:W-:Y:S01]  /*50f0*/  IMAD R4, R108, c[0x0][0x188], RZ ;  /* 0x000062006c047a24 */ /* 0x000fe200078e02ff */
[----:B------:R-:W-:Y:S01]  /*5100*/  IADD3.X R123, R123, c[0x0][0x16c], RZ, P0, !PT ;  /* 0x00005b007b7b7a10 */ /* 0x000fe200007fe4ff */
[----:B------:R-:W-:Y:S01]  /*5110*/  IMAD R4, R109, c[0x0][0x188], RZ ;  /* 0x000062006d047a24 */ /* 0x000fe200078e02ff */
[----:B------:R-:W-:Y:S01]  /*5120*/  LOP3.LUT R59, R114, 0x1c, RZ, 0xfc, !PT ;  /* 0x0000001c723b7812 */ /* 0x000fe200078efcff */
[----:B------:R-:W-:Y:S01]  /*5130*/  IMAD R4, R110, c[0x0][0x188], RZ ;  /* 0x000062006e047a24 */ /* 0x000fe200078e02ff */
[----:B-1----:R-:W-:Y:S01]  /*5140*/  CS2R R20, SRZ ;  /* 0x0000000000147805 */ /* 0x002fe2000001ff00 */
[----:B------:R-:W-:-:S02]  /*5150*/  IMAD R4, R111, c[0x0][0x188], RZ ;  /* 0x000062006f047a24 */ /* 0x000fc400078e02ff */
[----:B------:R-:W-:Y:S02]  /*5160*/  IMAD R4, R113, c[0x0][0x188], RZ ;  /* 0x0000620071047a24 */ /* 0x000fe400078e02ff */
[----:B------:R-:W-:Y:S01]  /*5170*/  IMAD R4, R58, c[0x0][0x188], RZ ;  /* 0x000062003a047a24 */ /* 0x000fe200078e02ff */
[----:B------:R-:W-:Y:S01]  /*5180*/  SHF.R.S32.HI R58, RZ, 0x6, R51 ;  /* 0x00000006ff3a7819 */ /* 0x000fe20000011433 */
[----:B------:R-:W-:Y:S01]  /*5190*/  IMAD.IADD R56, R7, 0x1, R6 ;  /* 0x0000000107387824 */ /* 0x000fe200078e0206 */
[----:B------:R-:W-:Y:S01]  /*51a0*/  IADD3 R51, P4, R48, c[0x0][0x168], RZ ;  /* 0x00005a0030337a10 */ /* 0x000fe20007f9e0ff */
[----:B------:R-:W-:Y:S01]  /*51b0*/  IMAD R6, R59, c[0x0][0x188], RZ ;  /* 0x000062003b067a24 */ /* 0x000fe200078e02ff */
[----:B------:R-:W-:Y:S01]  /*51c0*/  IADD3 R48, P5, R50, c[0x0][0x168], RZ ;  /* 0x00005a0032307a10 */ /* 0x000fe20007fbe0ff */
[----:B------:R-:W-:Y:S01]  /*51d0*/  IMAD R5, R105, c[0x0][0x188], RZ ;  /* 0x0000620069057a24 */ /* 0x000fe200078e02ff */
[----:B------:R-:W-:Y:S01]  /*51e0*/  STL [R1+0x68], R56 ;  /* 0x0000683801007387 */ /* 0x000fe20000100800 */
[----:B------:R-:W-:Y:S01]  /*51f0*/  IADD3.X R125, R125, c[0x0][0x16c], RZ, P4, !PT ;  /* 0x00005b007d7d7a10 */ /* 0x000fe200027fe4ff */
[----:B------:R-:W-:Y:S01]  /*5200*/  CS2R R4, SRZ ;  /* 0x0000000000047805 */ /* 0x000fe2000001ff00 */
[----:B------:R-:W-:Y:S01]  /*5210*/  IADD3 R45, P4, R45, c[0x0][0x168], RZ ;  /* 0x00005a002d2d7a10 */ /* 0x000fe20007f9e0ff */
[----:B------:R1:W-:Y:S01]  /*5220*/  STL [R1], R51 ;  /* 0x0000003301007387 */ /* 0x0003e20000100800 */
[----:B------:R-:W-:-:S03]  /*5230*/  CS2R R6, SRZ ;  /* 0x0000000000067805 */ /* 0x000fc6000001ff00 */
[----:B------:R2:W-:Y:S04]  /*5240*/  STL [R1+0x8], R48 ;  /* 0x0000083001007387 */ /* 0x0005e80000100800 */
[----:B------:R-:W-:Y:S01]  /*5250*/  STL [R1+0x10], R49 ;  /* 0x0000103101007387 */ /* 0x000fe20000100800 */
[----:B-1----:R-:W-:Y:S01]  /*5260*/  CS2R R50, SRZ ;  /* 0x0000000000327805 */ /* 0x002fe2000001ff00 */
[----:B--2---:R-:W-:Y:S02]  /*5270*/  IADD3 R48, P2, R46, c[0x0][0x168], RZ ;  /* 0x00005a002e307a10 */ /* 0x004fe40007f5e0ff */
[----:B------:R-:W-:Y:S02]  /*5280*/  IADD3 R46, P1, R44, c[0x0][0x168], RZ ;  /* 0x00005a002c2e7a10 */ /* 0x000fe40007f3e0ff */
[----:B------:R-:W-:Y:S01]  /*5290*/  IADD3 R44, P0, R47, c[0x0][0x168], RZ ;  /* 0x00005a002f2c7a10 */ /* 0x000fe20007f1e0ff */
[----:B------:R1:W-:Y:S04]  /*52a0*/  STL [R1+0x18], R48 ;  /* 0x0000183001007387 */ /* 0x0003e80000100800 */
[----:B------:R2:W-:Y:S04]  /*52b0*/  STL [R1+0x20], R46 ;  /* 0x0000202e01007387 */ /* 0x0005e80000100800 */
[----:B------:R3:W-:Y:S01]  /*52c0*/  STL [R1+0x28], R44 ;  /* 0x0000282c01007387 */ /* 0x0007e20000100800 */
[----:B-1----:R-:W-:-:S03]  /*52d0*/  CS2R R48, SRZ ;  /* 0x0000000000307805 */ /* 0x002fc6000001ff00 */
[----:B------:R-:W-:Y:S01]  /*52e0*/  STL [R1+0x30], R45 ;  /* 0x0000302d01007387 */ /* 0x000fe20000100800 */
[----:B--2---:R-:W-:Y:S01]  /*52f0*/  CS2R R46, SRZ ;  /* 0x00000000002e7805 */ /* 0x004fe2000001ff00 */
[----:B---3--:R-:W-:Y:S02]  /*5300*/  IADD3.X R44, R2, c[0x0][0x16c], RZ, P5, !PT ;  /* 0x00005b00022c7a10 */ /* 0x008fe40002ffe4ff */
[----:B------:R-:W-:Y:S02]  /*5310*/  IADD3 R2, P5, R19, c[0x0][0x168], RZ ;  /* 0x00005a0013027a10 */ /* 0x000fe40007fbe0ff */
[----:B------:R-:W-:Y:S01]  /*5320*/  IADD3.X R19, R8, c[0x0][0x16c], RZ, P3, !PT ;  /* 0x00005b0008137a10 */ /* 0x000fe20001ffe4ff */
[----:B------:R1:W-:Y:S01]  /*5330*/  STL [R1+0x4], R44 ;  /* 0x0000042c01007387 */ /* 0x0003e20000100800 */
[----:B------:R-:W-:-:S03]  /*5340*/  IADD3 R8, P3, R18, c[0x0][0x168], RZ ;  /* 0x00005a0012087a10 */ /* 0x000fc60007f7e0ff */
[----:B------:R2:W-:Y:S04]  /*5350*/  STL [R1+0x38], R2 ;  /* 0x0000380201007387 */ /* 0x0005e80000100800 */
[----:B------:R-:W-:Y:S01]  /*5360*/  STL [R1+0xc], R19 ;  /* 0x00000c1301007387 */ /* 0x000fe20000100800 */
[----:B-1----:R-:W-:-:S03]  /*5370*/  CS2R R44, SRZ ;  /* 0x00000000002c7805 */ /* 0x002fc6000001ff00 */
[----:B------:R1:W-:Y:S01]  /*5380*/  STL [R1+0x40], R8 ;  /* 0x0000400801007387 */ /* 0x0003e20000100800 */
[----:B--2---:R-:W-:Y:S02]  /*5390*/  IADD3.X R2, R9, c[0x0][0x16c], RZ, P2, !PT ;  /* 0x00005b0009027a10 */ /* 0x004fe400017fe4ff */
[----:B------:R-:W-:-:S03]  /*53a0*/  IADD3 R9, P2, R12, c[0x0][0x168], RZ ;  /* 0x00005a000c097a10 */ /* 0x000fc60007f5e0ff */
[----:B------:R2:W-:Y:S01]  /*53b0*/  STL [R1+0x14], R2 ;  /* 0x0000140201007387 */ /* 0x0005e20000100800 */
[----:B-1----:R-:W-:-:S03]  /*53c0*/  IADD3.X R8, R10, c[0x0][0x16c], RZ, P1, !PT ;  /* 0x00005b000a087a10 */ /* 0x002fc60000ffe4ff */
[----:B------:R1:W-:Y:S04]  /*53d0*/  STL [R1+0x48], R9 ;  /* 0x0000480901007387 */ /* 0x0003e80000100800 */
[----:B------:R3:W-:Y:S01]  /*53e0*/  STL [R1+0x1c], R8 ;  /* 0x00001c0801007387 */ /* 0x0007e20000100800 */
[----:B--2---:R-:W-:Y:S02]  /*53f0*/  IADD3 R2, P1, R11, c[0x0][0x168], RZ ;  /* 0x00005a000b027a10 */ /* 0x004fe40007f3e0ff */
[----:B-1----:R-:W-:-:S03]  /*5400*/  IADD3.X R9, R52, c[0x0][0x16c], RZ, P0, !PT ;  /* 0x00005b0034097a10 */ /* 0x002fc600007fe4ff */
[----:B------:R1:W-:Y:S01]  /*5410*/  STL [R1+0x50], R2 ;  /* 0x0000500201007387 */ /* 0x0003e20000100800 */
[----:B---3--:R-:W-:-:S03]  /*5420*/  IADD3 R8, P0, R0, c[0x0][0x168], RZ ;  /* 0x00005a0000087a10 */ /* 0x008fc60007f1e0ff */
[----:B------:R-:W-:Y:S04]  /*5430*/  STL [R1+0x24], R9 ;  /* 0x0000240901007387 */ /* 0x000fe80000100800 */
[----:B------:R2:W-:Y:S01]  /*5440*/  STL [R1+0x58], R8 ;  /* 0x0000580801007387 */ /* 0x0005e20000100800 */
[----:B-1----:R-:W-:Y:S02]  /*5450*/  IADD3.X R2, R53, c[0x0][0x16c], RZ, P4, !PT ;  /* 0x00005b0035027a10 */ /* 0x002fe400027fe4ff */
[----:B------:R-:W-:Y:S01]  /*5460*/  IADD3 R0, P4, R54, c[0x0][0x160], RZ ;  /* 0x0000580036007a10 */ /* 0x000fe20007f9e0ff */
[----:B------:R-:W-:Y:S02]  /*5470*/  CS2R R52, SRZ ;  /* 0x0000000000347805 */ /* 0x000fe4000001ff00 */
[----:B------:R1:W-:Y:S01]  /*5480*/  STL [R1+0x2c], R2 ;  /* 0x00002c0201007387 */ /* 0x0003e20000100800 */
[----:B--2---:R-:W-:-:S03]  /*5490*/  IADD3.X R8, R13, c[0x0][0x16c], RZ, P5, !PT ;  /* 0x00005b000d087a10 */ /* 0x004fc60002ffe4ff */
[----:B------:R2:W-:Y:S04]  /*54a0*/  STL [R1+0x64], R0 ;  /* 0x0000640001007387 */ /* 0x0005e80000100800 */
[----:B------:R3:W-:Y:S01]  /*54b0*/  STL [R1+0x34], R8 ;  /* 0x0000340801007387 */ /* 0x0007e20000100800 */
[----:B-1----:R-:W-:Y:S02]  /*54c0*/  IADD3.X R2, R14, c[0x0][0x16c], RZ, P3, !PT ;  /* 0x00005b000e027a10 */ /* 0x002fe40001ffe4ff */
[----:B--2---:R-:W-:-:S03]  /*54d0*/  IADD3.X R0, R15, c[0x0][0x16c], RZ, P2, !PT ;  /* 0x00005b000f007a10 */ /* 0x004fc600017fe4ff */
[----:B------:R1:W-:Y:S01]  /*54e0*/  STL [R1+0x3c], R2 ;  /* 0x00003c0201007387 */ /* 0x0003e20000100800 */
[----:B---3--:R-:W-:-:S03]  /*54f0*/  IADD3.X R8, R16, c[0x0][0x16c], RZ, P1, !PT ;  /* 0x00005b0010087a10 */ /* 0x008fc60000ffe4ff */
[----:B------:R2:W-:Y:S04]  /*5500*/  STL [R1+0x44], R0 ;  /* 0x0000440001007387 */ /* 0x0005e80000100800 */
[----:B------:R3:W-:Y:S01]  /*5510*/  STL [R1+0x4c], R8 ;  /* 0x00004c0801007387 */ /* 0x0007e20000100800 */
[----:B-1----:R-:W-:Y:S02]  /*5520*/  IADD3.X R2, R17, c[0x0][0x16c], RZ, P0, !PT ;  /* 0x00005b0011027a10 */ /* 0x002fe400007fe4ff */
[----:B--2---:R-:W-:-:S03]  /*5530*/  IADD3.X R0, R55, c[0x0][0x164], RZ, P4, !PT ;  /* 0x0000590037007a10 */ /* 0x004fc600027fe4ff */
[----:B------:R1:W-:Y:S01]  /*5540*/  STL [R1+0x54], R2 ;  /* 0x0000540201007387 */ /* 0x0003e20000100800 */
[----:B------:R-:W-:Y:S01]  /*5550*/  CS2R R54, SRZ ;  /* 0x0000000000367805 */ /* 0x000fe2000001ff00 */
[----:B---3--:R-:W-:Y:S02]  /*5560*/  IADD3 R8, R58, -0x2, RZ ;  /* 0xfffffffe3a087810 */ /* 0x008fe40007ffe0ff */
[----:B------:R2:W-:Y:S01]  /*5570*/  STL [R1+0x60], R0 ;  /* 0x0000600001007387 */ /* 0x0005e20000100800 */
[----:B-1----:R-:W-:Y:S02]  /*5580*/  LOP3.LUT R2, R57, 0x20, RZ, 0x3c, !PT ;  /* 0x0000002039027812 */ /* 0x002fe400078e3cff */
[----:B--2---:R-:W-:-:S03]  /*5590*/  LOP3.LUT R0, R56, 0x40, RZ, 0x3c, !PT ;  /* 0x0000004038007812 */ /* 0x004fc600078e3cff */
[----:B------:R1:W-:Y:S04]  /*55a0*/  STL [R1+0xcc], R2 ;  /* 0x0000cc0201007387 */ /* 0x0003e80000100800 */
[----:B------:R1:W-:Y:S02]  /*55b0*/  STL [R1+0x6c], R0 ;  /* 0x00006c0001007387 */ /* 0x0003e40000100800 */
.L_x_2:
[----:B------:R-:W2:Y:S01]  /*55c0*/  LDL R9, [R1+0xcc] ;  /* 0x0000cc0001097983 */ /* 0x000ea20000100800 */
[----:B------:R-:W-:-:S04]  /*55d0*/  DEPBAR.LE SB0, 0x2 ;  /* 0x000080800000791a */ /* 0x000fc80000000000 */
[----:B------:R-:W3:Y:S01]  /*55e0*/  LDL R8, [R1+0x68] ;  /* 0x0000680001087983 */ /* 0x000ee20000100800 */
[----:B------:R-:W-:-:S03]  /*55f0*/  UIADD3 UR6, UR6, 0x1, URZ ;  /* 0x0000000106067890 */ /* 0x000fc6000fffe03f */
[----:B-1----:R-:W1:Y:S01]  /*5600*/  S2R R0, SR_TID.X ;  /* 0x0000000000007919 */ /* 0x002e620000002100 */
[----:B------:R-:W-:-:S04]  /*5610*/  UISETP.GT.AND UP0, UPT, UR6, 0x1, UPT ;  /* 0x000000010600788c */ /* 0x000fc8000bf04270 */
[----:B------:R-:W-:-:S06]  /*5620*/  USEL UR6, UR6, URZ, !UP0 ;  /* 0x0000003f06067287 */ /* 0x000fcc000c000000 */
[----:B------:R-:W-:Y:S02]  /*5630*/  IMAD.U32 R2, RZ, RZ, UR6 ;  /* 0x00000006ff027e24 */ /* 0x000fe4000f8e00ff */
[----:B------:R-:W-:Y:S01]  /*5640*/  IMAD.U32 R113, RZ, RZ, UR6 ;  /* 0x00000006ff717e24 */ /* 0x000fe2000f8e00ff */
[----:B-1----:R-:W-:Y:S02]  /*5650*/  SHF.R.U32.HI R11, RZ, 0x1, R0 ;  /* 0x00000001ff0b7819 */ /* 0x002fe40000011600 */
[----:B------:R-:W-:Y:S02]  /*5660*/  LOP3.LUT R10, R0, 0x3, RZ, 0xc0, !PT ;  /* 0x00000003000a7812 */ /* 0x000fe400078ec0ff */
[----:B------:R-:W-:-:S03]  /*5670*/  LOP3.LUT R11, R11, 0xc0, RZ, 0xc0, !PT ;  /* 0x000000c00b0b7812 */ /* 0x000fc600078ec0ff */
[----:B------:R-:W-:Y:S01]  /*5680*/  IMAD R10, R10, 0x420, RZ ;  /* 0x000004200a0a7824 */ /* 0x000fe200078e02ff */
[----:B------:R-:W-:Y:S01]  /*5690*/  LOP3.LUT R11, R11, 0x1c, R0, 0xf8, !PT ;  /* 0x0000001c0b0b7812 */ /* 0x000fe200078ef800 */
[----:B------:R-:W-:-:S03]  /*56a0*/  IMAD.U32 R0, RZ, RZ, UR6 ;  /* 0x00000006ff007e24 */ /* 0x000fc6000f8e00ff */
[----:B------:R-:W-:-:S05]  /*56b0*/  LOP3.LUT R10, R10, R11, RZ, 0x3c, !PT ;  /* 0x0000000b0a0a7212 */ /* 0x000fca00078e3cff */
[----:B------:R-:W-:Y:S01]  /*56c0*/  IMAD R0, R0, 0x10000, R10 ;  /* 0x0001000000007824 */ /* 0x000fe200078e020a */
[----:B------:R-:W-:Y:S06]  /*56d0*/  BAR.SYNC.DEFER_BLOCKING 0x0 ;  /* 0x0000000000007b1d */ /* 0x000fec0000010000 */
[----:B------:R-:W-:Y:S04]  /*56e0*/  LDS R56, [R0] ;  /* 0x0000000000387984 */ /* 0x000fe80000000800 */
[----:B------:R-:W-:Y:S04]  /*56f0*/  LDS R58, [R0+0x1000] ;  /* 0x00100000003a7984 */ /* 0x000fe80000000800 */
[----:B------:R-:W-:Y:S04]  /*5700*/  LDS R16, [R0+0x100] ;  /* 0x0001000000107984 */ /* 0x000fe80000000800 */
[----:B------:R-:W-:Y:S04]  /*5710*/  LDS R18, [R0+0x1100] ;  /* 0x0011000000127984 */ /* 0x000fe80000000800 */
[----:B------:R-:W-:Y:S04]  /*5720*/  LDS R64, [R0+0x200] ;  /* 0x0002000000407984 */ /* 0x000fe80000000800 */
[----:B------:R-:W-:Y:S04]  /*5730*/  LDS R66, [R0+0x1200] ;  /* 0x0012000000427984 */ /* 0x000fe80000000800 */
[----:B------:R-:W-:Y:S04]  /*5740*/  LDS R60, [R0+0x300] ;  /* 0x00030000003c7984 */ /* 0x000fe80000000800 */
[----:B------:R-:W-:Y:S01]  /*5750*/  LDS R62, [R0+0x1300] ;  /* 0x00130000003e7984 */ /* 0x000fe20000000800 */
[----:B--2---:R-:W-:-:S02]  /*5760*/  IMAD R2, R2, 0x10000, R9 ;  /* 0x0001000002027824 */ /* 0x004fc400078e0209 */
[----:B---3--:R-:W-:-:S03]  /*5770*/  IMAD R113, R113, 0x8000, R8 ;  /* 0x0000800071717824 */ /* 0x008fc600078e0208 */
[----:B------:R-:W-:Y:S04]  /*5780*/  LDS R57, [R2] ;  /* 0x0000000002397984 */ /* 0x000fe80000000800 */
[----:B------:R-:W-:Y:S04]  /*5790*/  LDS R59, [R2+0x1000] ;  /* 0x00100000023b7984 */ /* 0x000fe80000000800 */
[----:B------:R-:W-:Y:S04]  /*57a0*/  LDS R17, [R2+0x100] ;  /* 0x0001000002117984 */ /* 0x000fe80000000800 */
[----:B------:R-:W-:Y:S04]  /*57b0*/  LDS R19, [R2+0x1100] ;  /* 0x0011000002137984 */ /* 0x000fe80000000800 */
[----:B------:R-:W-:Y:S04]  /*57c0*/  LDS R65, [R2+0x200] ;  /* 0x0002000002417984 */ /* 0x000fe80000000800 */
[----:B------:R-:W-:Y:S04]  /*57d0*/  LDS R67, [R2+0x1200] ;  /* 0x0012000002437984 */ /* 0x000fe80000000800 */
[----:B------:R-:W-:Y:S04]  /*57e0*/  LDS R61, [R2+0x300] ;  /* 0x00030000023d7984 */ /* 0x000fe80000000800 */
[----:B------:R-:W-:Y:S04]  /*57f0*/  LDS R63, [R2+0x1300] ;  /* 0x00130000023f7984 */ /* 0x000fe80000000800 */
[----:B------:R-:W1:Y:S04]  /*5800*/  LDSM.16.M88.4 R8, [R113+0x20000] ;  /* 0x020000007108783b */ /* 0x000e680000000200 */
[----:B------:R-:W2:Y:S01]  /*5810*/  LDSM.16.M88.4 R12, [R113+0x22000] ;  /* 0x02200000710c783b */ /* 0x000ea20000000200 */
[-C--:B-1----:R-:W-:Y:S08]  /*5820*/  HMMA.1688.F32.TF32 R68, R56, R8.reuse, R68 ;  /* 0x000000083844723c */ /* 0x082ff00000081044 */
[-C--:B------:R-:W-:Y:S08]  /*5830*/  HMMA.1688.F32.TF32 R4, R16, R8.reuse, R4 ;  /* 0x000000081004723c */ /* 0x080ff00000081004 */
[-C--:B------:R-:W-:Y:S08]  /*5840*/  HMMA.1688.F32.TF32 R24, R64, R8.reuse, R24 ;  /* 0x000000084018723c */ /* 0x080ff00000081018 */
[----:B------:R-:W-:Y:S01]  /*5850*/  HMMA.1688.F32.TF32 R104, R60, R8, R40 ;  /* 0x000000083c68723c */ /* 0x000fe20000081028 */
[----:B------:R-:W3:Y:S04]  /*5860*/  LDL R9, [R1+0x6c] ;  /* 0x00006c0001097983 */ /* 0x000ee80000100800 */
[----:B------:R-:W1:Y:S03]  /*5870*/  LDSM.16.M88.4 R40, [R113+0x24000] ;  /* 0x024000007128783b */ /* 0x000e660000000200 */
[-C--:B--2---:R-:W-:Y:S01]  /*5880*/  HMMA.1688.F32.TF32 R76, R64, R12.reuse, R28 ;  /* 0x0000000c404c723c */ /* 0x084fe2000008101c */
[----:B------:R-:W2:Y:S04]  /*5890*/  LDSM.16.M88.4 R28, [R113+0x26000] ;  /* 0x02600000711c783b */ /* 0x000ea80000000200 */
[----:B------:R-:W-:Y:S03]  /*58a0*/  LDS R8, [R0+0x4300] ;  /* 0x0043000000087984 */ /* 0x000fe60000000800 */
[-C--:B------:R-:W-:Y:S08]  /*58b0*/  HMMA.1688.F32.TF32 R92, R16, R12.reuse, R92 ;  /* 0x0000000c105c723c */ /* 0x080ff0000008105c */
[-C--:B------:R-:W-:Y:S08]  /*58c0*/  HMMA.1688.F32.TF32 R72, R56, R12.reuse, R72 ;  /* 0x0000000c3848723c */ /* 0x080ff00000081048 */
[----:B------:R-:W-:Y:S08]  /*58d0*/  HMMA.1688.F32.TF32 R44, R60, R12, R44 ;  /* 0x0000000c3c2c723c */ /* 0x000ff0000008102c */
[-C--:B-1----:R-:W-:Y:S01]  /*58e0*/  HMMA.1688.F32.TF32 R80, R56, R40.reuse, R100 ;  /* 0x000000283850723c */ /* 0x082fe20000081064 */
[----:B------:R-:W-:Y:S04]  /*58f0*/  LDS R100, [R0+0x2000] ;  /* 0x0020000000647984 */ /* 0x000fe80000000800 */
[----:B------:R-:W-:Y:S03]  /*5900*/  LDS R102, [R0+0x3000] ;  /* 0x0030000000667984 */ /* 0x000fe60000000800 */
[C---:B------:R-:W-:Y:S01]  /*5910*/  HMMA.1688.F32.TF32 R84, R16.reuse, R40, R84 ;  /* 0x000000281054723c */ /* 0x040fe20000081054 */
[----:B------:R-:W-:Y:S04]  /*5920*/  LDS R101, [R2+0x2000] ;  /* 0x0020000002657984 */ /* 0x000fe80000000800 */
[----:B------:R-:W1:Y:S03]  /*5930*/  LDS R103, [R2+0x3000] ;  /* 0x0030000002677984 */ /* 0x000e660000000800 */
[-C--:B--2---:R-:W-:Y:S01]  /*5940*/  HMMA.1688.F32.TF32 R16, R16, R28.reuse, R20 ;  /* 0x0000001c1010723c */ /* 0x084fe20000081014 */
[----:B------:R-:W-:Y:S04]  /*5950*/  LDS R20, [R0+0x2300] ;  /* 0x0023000000147984 */ /* 0x000fe80000000800 */
[----:B------:R-:W-:Y:S03]  /*5960*/  LDS R22, [R0+0x3300] ;  /* 0x0033000000167984 */ /* 0x000fe60000000800 */
[----:B------:R-:W-:Y:S01]  /*5970*/  HMMA.1688.F32.TF32 R56, R56, R28, R96 ;  /* 0x0000001c3838723c */ /* 0x000fe20000081060 */
[----:B------:R-:W-:Y:S04]  /*5980*/  LDS R21, [R2+0x2300] ;  /* 0x0023000002157984 */ /* 0x000fe80000000800 */
[----:B------:R-:W2:Y:S03]  /*5990*/  LDS R23, [R2+0x3300] ;  /* 0x0033000002177984 */ /* 0x000ea60000000800 */
[C---:B------:R-:W-:Y:S01]  /*59a0*/  HMMA.1688.F32.TF32 R52, R60.reuse, R40, R52 ;  /* 0x000000283c34723c */ /* 0x040fe20000081034 */
[----:B------:R-:W-:Y:S04]  /*59b0*/  LDS R96, [R0+0x2100] ;  /* 0x0021000000607984 */ /* 0x000fe80000000800 */
[----:B------:R-:W-:Y:S03]  /*59c0*/  LDS R98, [R0+0x3100] ;  /* 0x0031000000627984 */ /* 0x000fe60000000800 */
[----:B------:R-:W-:Y:S01]  /*59d0*/  HMMA.1688.F32.TF32 R48, R60, R28, R48 ;  /* 0x0000001c3c30723c */ /* 0x000fe20000081030 */
[----:B------:R-:W-:Y:S04]  /*59e0*/  LDS R97, [R2+0x2100] ;  /* 0x0021000002617984 */ /* 0x000fe80000000800 */
[----:B------:R-:W4:Y:S03]  /*59f0*/  LDS R99, [R2+0x3100] ;  /* 0x0031000002637984 */ /* 0x000f260000000800 */
[----:B------:R-:W-:Y:S01]  /*5a00*/  HMMA.1688.F32.TF32 R32, R64, R40, R32 ;  /* 0x000000284020723c */ /* 0x000fe20000081020 */
[----:B------:R-:W-:Y:S04]  /*5a10*/  LDS R60, [R0+0x2200] ;  /* 0x00220000003c7984 */ /* 0x000fe80000000800 */
[----:B------:R-:W-:Y:S03]  /*5a20*/  LDS R62, [R0+0x3200] ;  /* 0x00320000003e7984 */ /* 0x000fe60000000800 */
[C---:B-1----:R-:W-:Y:S01]  /*5a30*/  HMMA.1688.F32.TF32 R68, R100.reuse, R10, R68 ;  /* 0x0000000a6444723c */ /* 0x042fe20000081044 */
[----:B------:R-:W-:Y:S04]  /*5a40*/  LDS R61, [R2+0x2200] ;  /* 0x00220000023d7984 */ /* 0x000fe80000000800 */
[----:B------:R-:W1:Y:S03]  /*5a50*/  LDS R63, [R2+0x3200] ;  /* 0x00320000023f7984 */ /* 0x000e660000000800 */
[C---:B------:R-:W-:Y:S08]  /*5a60*/  HMMA.1688.F32.TF32 R72, R100.reuse, R14, R72 ;  /* 0x0000000e6448723c */ /* 0x040ff00000081048 */
[C---:B------:R-:W-:Y:S01]  /*5a70*/  HMMA.1688.F32.TF32 R108, R100.reuse, R42, R80 ;  /* 0x0000002a646c723c */ /* 0x040fe20000081050 */
[----:B------:R-:W-:Y:S04]  /*5a80*/  LDS R80, [R0+0x4000] ;  /* 0x0040000000507984 */ /* 0x000fe80000000800 */
[----:B------:R-:W-:Y:S03]  /*5a90*/  LDS R82, [R0+0x5000] ;  /* 0x0050000000527984 */ /* 0x000fe60000000800 */
[----:B------:R-:W-:Y:S01]  /*5aa0*/  HMMA.1688.F32.TF32 R100, R100, R30, R56 ;  /* 0x0000001e6464723c */ /* 0x000fe20000081038 */
[----:B------:R-:W-:Y:S04]  /*5ab0*/  LDS R81, [R2+0x4000] ;  /* 0x0040000002517984 */ /* 0x000fe80000000800 */
[----:B------:R-:W-:Y:S03]  /*5ac0*/  LDS R83, [R2+0x5000] ;  /* 0x0050000002537984 */ /* 0x000fe60000000800 */
[----:B--2---:R-:W-:Y:S01]  /*5ad0*/  HMMA.1688.F32.TF32 R56, R20, R10, R104 ;  /* 0x0000000a1438723c */ /* 0x004fe20000081068 */
[----:B------:R-:W2:Y:S04]  /*5ae0*/  LDL.LU R107, [R1+0x64] ;  /* 0x00006400016b7983 */ /* 0x000ea80000300800 */
[----:B------:R-:W5:Y:S02]  /*5af0*/  LDL R105, [R1+0xc0] ;  /* 0x0000c00001697983 */ /* 0x000f640000100800 */
[----:B------:R-:W-:Y:S01]  /*5b00*/  IMAD.U32 R104, RZ, RZ, UR6 ;  /* 0x00000006ff687e24 */ /* 0x000fe2000f8e00ff */
[----:B------:R-:W-:Y:S01]  /*5b10*/  HMMA.1688.F32.TF32 R36, R64, R28, R36 ;  /* 0x0000001c4024723c */ /* 0x000fe20000081024 */
[----:B------:R-:W-:Y:S04]  /*5b20*/  LDS R64, [R0+0x4100] ;  /* 0x0041000000407984 */ /* 0x000fe80000000800 */
[----:B------:R-:W-:Y:S03]  /*5b30*/  LDS R66, [R0+0x5100] ;  /* 0x0051000000427984 */ /* 0x000fe60000000800 */
[C---:B----4-:R-:W-:Y:S01]  /*5b40*/  HMMA.1688.F32.TF32 R88, R96.reuse, R10, R4 ;  /* 0x0000000a6058723c */ /* 0x050fe20000081004 */
[----:B------:R-:W-:Y:S04]  /*5b50*/  LDS R65, [R2+0x4100] ;  /* 0x0041000002417984 */ /* 0x000fe80000000800 */
[----:B------:R-:W-:Y:S03]  /*5b60*/  LDS R67, [R2+0x5100] ;  /* 0x0051000002437984 */ /* 0x000fe60000000800 */
[C---:B------:R-:W-:Y:S08]  /*5b70*/  HMMA.1688.F32.TF32 R92, R96.reuse, R14, R92 ;  /* 0x0000000e605c723c */ /* 0x040ff0000008105c */
[C---:B------:R-:W-:Y:S08]  /*5b80*/  HMMA.1688.F32.TF32 R84, R96.reuse, R42, R84 ;  /* 0x0000002a6054723c */ /* 0x040ff00000081054 */
[----:B------:R-:W-:Y:S08]  /*5b90*/  HMMA.1688.F32.TF32 R96, R96, R30, R16 ;  /* 0x0000001e6060723c */ /* 0x000ff00000081010 */
[-C--:B-1----:R-:W-:Y:S08]  /*5ba0*/  HMMA.1688.F32.TF32 R76, R60, R14.reuse, R76 ;  /* 0x0000000e3c4c723c */ /* 0x082ff0000008104c */
[----:B------:R-:W-:Y:S08]  /*5bb0*/  HMMA.1688.F32.TF32 R16, R20, R14, R44 ;  /* 0x0000000e1410723c */ /* 0x000ff0000008102c */
[-C--:B------:R-:W-:Y:S08]  /*5bc0*/  HMMA.1688.F32.TF32 R32, R60, R42.reuse, R32 ;  /* 0x0000002a3c20723c */ /* 0x080ff00000081020 */
[----:B------:R-:W-:Y:S08]  /*5bd0*/  HMMA.1688.F32.TF32 R12, R20, R42, R52 ;  /* 0x0000002a140c723c */ /* 0x000ff00000081034 */
[----:B------:R-:W-:Y:S01]  /*5be0*/  HMMA.1688.F32.TF32 R24, R60, R10, R24 ;  /* 0x0000000a3c18723c */ /* 0x000fe20000081018 */
[----:B------:R-:W-:Y:S04]  /*5bf0*/  LDS R10, [R0+0x5300] ;  /* 0x00530000000a7984 */ /* 0x000fe80000000800 */
[----:B------:R-:W-:Y:S03]  /*5c00*/  LDS R11, [R2+0x5300] ;  /* 0x00530000020b7984 */ /* 0x000fe60000000800 */
[-C--:B------:R-:W-:Y:S01]  /*5c10*/  HMMA.1688.F32.TF32 R4, R20, R30.reuse, R48 ;  /* 0x0000001e1404723c */ /* 0x080fe20000081030 */
[----:B------:R-:W-:Y:S04]  /*5c20*/  LDS R20, [R0+0x4200] ;  /* 0x0042000000147984 */ /* 0x000fe80000000800 */
[----:B------:R-:W-:Y:S03]  /*5c30*/  LDS R22, [R0+0x5200] ;  /* 0x0052000000167984 */ /* 0x000fe60000000800 */
[----:B------:R-:W-:Y:S01]  /*5c40*/  HMMA.1688.F32.TF32 R36, R60, R30, R36 ;  /* 0x0000001e3c24723c */ /* 0x000fe20000081024 */
[----:B------:R-:W-:Y:S04]  /*5c50*/  LDS R21, [R2+0x4200] ;  /* 0x0042000002157984 */ /* 0x000fe80000000800 */
[----:B------:R-:W-:Y:S01]  /*5c60*/  LDS R23, [R2+0x5200] ;  /* 0x0052000002177984 */ /* 0x000fe20000000800 */
[----:B---3--:R-:W-:-:S03]  /*5c70*/  IMAD R104, R104, 0x8000, R9 ;  /* 0x0000800068687824 */ /* 0x008fc600078e0209 */
[----:B------:R-:W-:Y:S04]  /*5c80*/  LDS R9, [R2+0x4300] ;  /* 0x0043000002097984 */ /* 0x000fe80000000800 */
[----:B------:R-:W1:Y:S04]  /*5c90*/  LDSM.16.M88.4 R40, [R104+0x20000] ;  /* 0x020000006828783b */ /* 0x000e680000000200 */
[----:B------:R-:W3:Y:S04]  /*5ca0*/  LDSM.16.M88.4 R44, [R104+0x22000] ;  /* 0x02200000682c783b */ /* 0x000ee80000000200 */
[----:B------:R-:W4:Y:S04]  /*5cb0*/  LDSM.16.M88.4 R52, [R104+0x24000] ;  /* 0x024000006834783b */ /* 0x000f280000000200 */
[----:B------:R-:W4:Y:S01]  /*5cc0*/  LDSM.16.M88.4 R48, [R104+0x26000] ;  /* 0x026000006830783b */ /* 0x000f220000000200 */
[C---:B-1----:R-:W-:Y:S08]  /*5cd0*/  HMMA.1688.F32.TF32 R88, R64.reuse, R40, R88 ;  /* 0x000000284058723c */ /* 0x042ff00000081058 */
[C---:B---3--:R-:W-:Y:S08]  /*5ce0*/  HMMA.1688.F32.TF32 R92, R64.reuse, R44, R92 ;  /* 0x0000002c405c723c */ /* 0x048ff0000008105c */
[----:B----4-:R-:W-:Y:S08]  /*5cf0*/  HMMA.1688.F32.TF32 R84, R64, R52, R84 ;  /* 0x000000344054723c */ /* 0x010ff00000081054 */
[-C--:B------:R-:W-:Y:S08]  /*5d00*/  HMMA.1688.F32.TF32 R24, R20, R40.reuse, R24 ;  /* 0x000000281418723c */ /* 0x080ff00000081018 */
[----:B------:R-:W-:Y:S01]  /*5d10*/  HMMA.1688.F32.TF32 R60, R8, R40, R56 ;  /* 0x00000028083c723c */ /* 0x000fe20000081038 */
[----:B------:R-:W-:Y:S04]  /*5d20*/  LDS R56, [R0+0x6100] ;  /* 0x0061000000387984 */ /* 0x000fe80000000800 */
[----:B------:R-:W-:Y:S03]  /*5d30*/  LDS R58, [R0+0x7100] ;  /* 0x00710000003a7984 */ /* 0x000fe60000000800 */
[----:B------:R-:W-:Y:S01]  /*5d40*/  HMMA.1688.F32.TF32 R28, R20, R44, R76 ;  /* 0x0000002c141c723c */ /* 0x000fe2000008104c */
[----:B------:R-:W-:Y:S04]  /*5d50*/  LDS R57, [R2+0x6100] ;  /* 0x0061000002397984 */ /* 0x000fe80000000800 */
[----:B------:R-:W-:Y:S03]  /*5d60*/  LDS R59, [R2+0x7100] ;  /* 0x00710000023b7984 */ /* 0x000fe60000000800 */
[----:B------:R-:W-:Y:S01]  /*5d70*/  HMMA.1688.F32.TF32 R64, R64, R48, R96 ;  /* 0x000000304040723c */ /* 0x000fe20000081060 */
[----:B------:R-:W-:Y:S04]  /*5d80*/  LDS R96, [R0+0x6000] ;  /* 0x0060000000607984 */ /* 0x000fe80000000800 */
[----:B------:R-:W-:Y:S03]  /*5d90*/  LDS R98, [R0+0x7000] ;  /* 0x0070000000627984 */ /* 0x000fe60000000800 */
[C---:B------:R-:W-:Y:S01]  /*5da0*/  HMMA.1688.F32.TF32 R32, R20.reuse, R52, R32 ;  /* 0x000000341420723c */ /* 0x040fe20000081020 */
[----:B------:R-:W-:Y:S04]  /*5db0*/  LDS R97, [R2+0x6000] ;  /* 0x0060000002617984 */ /* 0x000fe80000000800 */
[----:B------:R-:W1:Y:S03]  /*5dc0*/  LDS R99, [R2+0x7000] ;  /* 0x0070000002637984 */ /* 0x000e660000000800 */
[----:B------:R-:W-:Y:S01]  /*5dd0*/  HMMA.1688.F32.TF32 R36, R20, R48, R36 ;  /* 0x000000301424723c */ /* 0x000fe20000081024 */
[----:B------:R-:W-:Y:S04]  /*5de0*/  LDS R20, [R0+0x6200] ;  /* 0x0062000000147984 */ /* 0x000fe80000000800 */
[----:B------:R-:W-:Y:S03]  /*5df0*/  LDS R22, [R0+0x7200] ;  /* 0x0072000000167984 */ /* 0x000fe60000000800 */
[C---:B------:R-:W-:Y:S01]  /*5e00*/  HMMA.1688.F32.TF32 R16, R8.reuse, R44, R16 ;  /* 0x0000002c0810723c */ /* 0x040fe20000081010 */
[----:B------:R-:W-:Y:S04]  /*5e10*/  LDS R21, [R2+0x6200] ;  /* 0x0062000002157984 */ /* 0x000fe80000000800 */
[----:B------:R-:W3:Y:S03]  /*5e20*/  LDS R23, [R2+0x7200] ;  /* 0x0072000002177984 */ /* 0x000ee60000000800 */
[C---:B------:R-:W-:Y:S08]  /*5e30*/  HMMA.1688.F32.TF32 R12, R8.reuse, R52, R12 ;  /* 0x00000034080c723c */ /* 0x040ff0000008100c */
[----:B------:R-:W-:Y:S01]  /*5e40*/  HMMA.1688.F32.TF32 R4, R8, R48, R4 ;  /* 0x000000300804723c */ /* 0x000fe20000081004 */
[----:B------:R-:W-:Y:S04]  /*5e50*/  LDS R8, [R0+0x6300] ;  /* 0x0063000000087984 */ /* 0x000fe80000000800 */
[----:B------:R-:W-:Y:S04]  /*5e60*/  LDS R10, [R0+0x7300] ;  /* 0x00730000000a7984 */ /* 0x000fe80000000800 */
[----:B------:R-:W-:Y:S04]  /*5e70*/  LDS R9, [R2+0x6300] ;  /* 0x0063000002097984 */ /* 0x000fe80000000800 */
[----:B------:R-:W4:Y:S01]  /*5e80*/  LDS R11, [R2+0x7300] ;  /* 0x00730000020b7984 */ /* 0x000f220000000800 */
[C---:B------:R-:W-:Y:S08]  /*5e90*/  HMMA.1688.F32.TF32 R68, R80.reuse, R40, R68 ;  /* 0x000000285044723c */ /* 0x040ff00000081044 */
[C---:B------:R-:W-:Y:S08]  /*5ea0*/  HMMA.1688.F32.TF32 R72, R80.reuse, R44, R72 ;  /* 0x0000002c5048723c */ /* 0x040ff00000081048 */
[C---:B------:R-:W-:Y:S01]  /*5eb0*/  HMMA.1688.F32.TF32 R76, R80.reuse, R52, R108 ;  /* 0x00000034504c723c */ /* 0x040fe2000008106c */
[----:B------:R-:W2:Y:S07]  /*5ec0*/  LDL.LU R111, [R1+0x60] ;  /* 0x00006000016f7983 */ /* 0x000eae0000300800 */
[----:B------:R-:W-:Y:S08]  /*5ed0*/  HMMA.1688.F32.TF32 R80, R80, R48, R100 ;  /* 0x000000305050723c */ /* 0x000ff00000081064 */
[C---:B-1----:R-:W-:Y:S08]  /*5ee0*/  HMMA.1688.F32.TF32 R68, R96.reuse, R42, R68 ;  /* 0x0000002a6044723c */ /* 0x042ff00000081044 */
[C---:B------:R-:W-:Y:S08]  /*5ef0*/  HMMA.1688.F32.TF32 R72, R96.reuse, R46, R72 ;  /* 0x0000002e6048723c */ /* 0x040ff00000081048 */
[C---:B------:R-:W-:Y:S08]  /*5f00*/  HMMA.1688.F32.TF32 R76, R96.reuse, R54, R76 ;  /* 0x00000036604c723c */ /* 0x040ff0000008104c */
[----:B------:R-:W-:Y:S01]  /*5f10*/  HMMA.1688.F32.TF32 R80, R96, R50, R80 ;  /* 0x000000326050723c */ /* 0x000fe20000081050 */
[----:B------:R-:W-:Y:S04]  /*5f20*/  LDS R96, [R0+0xa000] ;  /* 0x00a0000000607984 */ /* 0x000fe80000000800 */
[----:B------:R-:W-:Y:S03]  /*5f30*/  LDS R98, [R0+0xb000] ;  /* 0x00b0000000627984 */ /* 0x000fe60000000800 */
[C---:B------:R-:W-:Y:S01]  /*5f40*/  HMMA.1688.F32.TF32 R88, R56.reuse, R42, R88 ;  /* 0x0000002a3858723c */ /* 0x040fe20000081058 */
[----:B------:R-:W-:Y:S04]  /*5f50*/  LDS R97, [R2+0xa000] ;  /* 0x00a0000002617984 */ /* 0x000fe80000000800 */
[----:B------:R-:W-:Y:S03]  /*5f60*/  LDS R99, [R2+0xb000] ;  /* 0x00b0000002637984 */ /* 0x000fe60000000800 */
[C---:B------:R-:W-:Y:S08]  /*5f70*/  HMMA.1688.F32.TF32 R92, R56.reuse, R46, R92 ;  /* 0x0000002e385c723c */ /* 0x040ff0000008105c */
[C---:B------:R-:W-:Y:S08]  /*5f80*/  HMMA.1688.F32.TF32 R84, R56.reuse, R54, R84 ;  /* 0x000000363854723c */ /* 0x040ff00000081054 */
[----:B------:R-:W-:Y:S01]  /*5f90*/  HMMA.1688.F32.TF32 R64, R56, R50, R64 ;  /* 0x000000323840723c */ /* 0x000fe20000081040 */
[----:B------:R-:W-:Y:S04]  /*5fa0*/  LDS R56, [R0+0x8000] ;  /* 0x0080000000387984 */ /* 0x000fe80000000800 */
[----:B------:R-:W-:Y:S03]  /*5fb0*/  LDS R58, [R0+0x9000] ;  /* 0x00900000003a7984 */ /* 0x000fe60000000800 */
[C---:B---3--:R-:W-:Y:S01]  /*5fc0*/  HMMA.1688.F32.TF32 R24, R20.reuse, R42, R24 ;  /* 0x0000002a1418723c */ /* 0x048fe20000081018 */
[----:B------:R-:W-:Y:S04]  /*5fd0*/  LDS R57, [R2+0x8000] ;  /* 0x0080000002397984 */ /* 0x000fe80000000800 */
[----:B------:R-:W-:Y:S03]  /*5fe0*/  LDS R59, [R2+0x9000] ;  /* 0x00900000023b7984 */ /* 0x000fe60000000800 */
[C---:B------:R-:W-:Y:S08]  /*5ff0*/  HMMA.1688.F32.TF32 R28, R20.reuse, R46, R28 ;  /* 0x0000002e141c723c */ /* 0x040ff0000008101c */
[C---:B------:R-:W-:Y:S08]  /*6000*/  HMMA.1688.F32.TF32 R32, R20.reuse, R54, R32 ;  /* 0x000000361420723c */ /* 0x040ff00000081020 */
[----:B------:R-:W-:Y:S01]  /*6010*/  HMMA.1688.F32.TF32 R36, R20, R50, R36 ;  /* 0x000000321424723c */ /* 0x000fe20000081024 */
[----:B------:R-:W-:Y:S04]  /*6020*/  LDS R20, [R0+0x8100] ;  /* 0x0081000000147984 */ /* 0x000fe80000000800 */
[----:B------:R-:W-:Y:S03]  /*6030*/  LDS R22, [R0+0x9100] ;  /* 0x0091000000167984 */ /* 0x000fe60000000800 */
[C---:B----4-:R-:W-:Y:S01]  /*6040*/  HMMA.1688.F32.TF32 R40, R8.reuse, R42, R60 ;  /* 0x0000002a0828723c */ /* 0x050fe2000008103c */
[----:B------:R-:W-:Y:S04]  /*6050*/  LDS R21, [R2+0x8100] ;  /* 0x0081000002157984 */ /* 0x000fe80000000800 */
[----:B------:R-:W-:Y:S03]  /*6060*/  LDS R23, [R2+0x9100] ;  /* 0x0091000002177984 */ /* 0x000fe60000000800 */
[C---:B------:R-:W-:Y:S01]  /*6070*/  HMMA.1688.F32.TF32 R44, R8.reuse, R46, R16 ;  /* 0x0000002e082c723c */ /* 0x040fe20000081010 */
[----:B------:R-:W1:Y:S04]  /*6080*/  LDSM.16.M88.4 R16, [R113+0x20080] ;  /* 0x020080007110783b */ /* 0x000e680000000200 */
[----:B------:R-:W-:Y:S03]  /*6090*/  LDS R60, [R0+0xa100] ;  /* 0x00a10000003c7984 */ /* 0x000fe60000000800 */
[C---:B------:R-:W-:Y:S01]  /*60a0*/  HMMA.1688.F32.TF32 R52, R8.reuse, R54, R12 ;  /* 0x000000360834723c */ /* 0x040fe2000008100c */
[----:B------:R-:W3:Y:S04]  /*60b0*/  LDSM.16.M88.4 R12, [R113+0x22080] ;  /* 0x02208000710c783b */ /* 0x000ee80000000200 */
[----:B------:R-:W-:Y:S03]  /*60c0*/  LDS R62, [R0+0xb100] ;  /* 0x00b10000003e7984 */ /* 0x000fe60000000800 */
[----:B------:R-:W-:Y:S01]  /*60d0*/  HMMA.1688.F32.TF32 R48, R8, R50, R4 ;  /* 0x000000320830723c */ /* 0x000fe20000081004 */
[----:B------:R-:W4:Y:S04]  /*60e0*/  LDSM.16.M88.4 R8, [R113+0x24080] ;  /* 0x024080007108783b */ /* 0x000f280000000200 */
[----:B------:R-:W5:Y:S04]  /*60f0*/  LDSM.16.M88.4 R4, [R113+0x26080] ;  /* 0x026080007104783b */ /* 0x000f680000000200 */
[----:B------:R-:W-:Y:S04]  /*6100*/  LDS R61, [R2+0xa100] ;  /* 0x00a10000023d7984 */ /* 0x000fe80000000800 */
[----:B------:R-:W-:Y:S01]  /*6110*/  LDS R63, [R2+0xb100] ;  /* 0x00b10000023f7984 */ /* 0x000fe20000000800 */
[C---:B-1----:R-:W-:Y:S08]  /*6120*/  HMMA.1688.F32.TF32 R68, R56.reuse, R16, R68 ;  /* 0x000000103844723c */ /* 0x042ff00000081044 */
[C---:B---3--:R-:W-:Y:S08]  /*6130*/  HMMA.1688.F32.TF32 R72, R56.reuse, R12, R72 ;  /* 0x0000000c3848723c */ /* 0x048ff00000081048 */
[C---:B----4-:R-:W-:Y:S08]  /*6140*/  HMMA.1688.F32.TF32 R76, R56.reuse, R8, R76 ;  /* 0x00000008384c723c */ /* 0x050ff0000008104c */
[----:B-----5:R-:W-:Y:S01]  /*6150*/  HMMA.1688.F32.TF32 R80, R56, R4, R80 ;  /* 0x000000043850723c */ /* 0x020fe20000081050 */
[----:B------:R-:W-:Y:S04]  /*6160*/  LDS R56, [R0+0x8200] ;  /* 0x0082000000387984 */ /* 0x000fe80000000800 */
[----:B------:R-:W-:Y:S03]  /*6170*/  LDS R58, [R0+0x9200] ;  /* 0x00920000003a7984 */ /* 0x000fe60000000800 */
[C---:B------:R-:W-:Y:S01]  /*6180*/  HMMA.1688.F32.TF32 R88, R20.reuse, R16, R88 ;  /* 0x000000101458723c */ /* 0x040fe20000081058 */
[----:B------:R-:W-:Y:S04]  /*6190*/  LDS R57, [R2+0x8200] ;  /* 0x0082000002397984 */ /* 0x000fe80000000800 */
[----:B------:R-:W1:Y:S03]  /*61a0*/  LDS R59, [R2+0x9200] ;  /* 0x00920000023b7984 */ /* 0x000e660000000800 */
[C---:B------:R-:W-:Y:S08]  /*61b0*/  HMMA.1688.F32.TF32 R92, R20.reuse, R12, R92 ;  /* 0x0000000c145c723c */ /* 0x040ff0000008105c */
[C---:B------:R-:W-:Y:S08]  /*61c0*/  HMMA.1688.F32.TF32 R84, R20.reuse, R8, R84 ;  /* 0x000000081454723c */ /* 0x040ff00000081054 */
[----:B------:R-:W-:Y:S01]  /*61d0*/  HMMA.1688.F32.TF32 R64, R20, R4, R64 ;  /* 0x000000041440723c */ /* 0x000fe20000081040 */
[----:B------:R-:W-:Y:S04]  /*61e0*/  LDS R20, [R0+0x8300] ;  /* 0x0083000000147984 */ /* 0x000fe80000000800 */
[----:B------:R-:W-:Y:S04]  /*61f0*/  LDS R22, [R0+0x9300] ;  /* 0x0093000000167984 */ /* 0x000fe80000000800 */
[----:B------:R-:W-:Y:S04]  /*6200*/  LDS R21, [R2+0x8300] ;  /* 0x0083000002157984 */ /* 0x000fe80000000800 */
[----:B------:R-:W3:Y:S01]  /*6210*/  LDS R23, [R2+0x9300] ;  /* 0x0093000002177984 */ /* 0x000ee20000000800 */
[C---:B-1----:R-:W-:Y:S08]  /*6220*/  HMMA.1688.F32.TF32 R24, R56.reuse, R16, R24 ;  /* 0x000000103818723c */ /* 0x042ff00000081018 */
[C---:B------:R-:W-:Y:S08]  /*6230*/  HMMA.1688.F32.TF32 R28, R56.reuse, R12, R28 ;  /* 0x0000000c381c723c */ /* 0x040ff0000008101c */
[C---:B------:R-:W-:Y:S08]  /*6240*/  HMMA.1688.F32.TF32 R32, R56.reuse, R8, R32 ;  /* 0x000000083820723c */ /* 0x040ff00000081020 */
[----:B------:R-:W-:Y:S01]  /*6250*/  HMMA.1688.F32.TF32 R36, R56, R4, R36 ;  /* 0x000000043824723c */ /* 0x000fe20000081024 */
[----:B------:R-:W-:Y:S04]  /*6260*/  LDS R56, [R0+0xa200] ;  /* 0x00a2000000387984 */ /* 0x000fe80000000800 */
[----:B------:R-:W-:Y:S03]  /*6270*/  LDS R58, [R0+0xb200] ;  /* 0x00b20000003a7984 */ /* 0x000fe60000000800 */
[C---:B---3--:R-:W-:Y:S01]  /*6280*/  HMMA.1688.F32.TF32 R40, R20.reuse, R16, R40 ;  /* 0x000000101428723c */ /* 0x048fe20000081028 */
        /* <DEDUP_REMOVED lines=8> */
[----:B------:R-:W-:Y:S04]  /*6310*/  LDS R22, [R0+0xb300] ;  /* 0x00b3000000167984 */ /* 0x000fe80000000800 */
[----:B------:R-:W-:Y:S04]  /*6320*/  LDS R21, [R2+0xa300] ;  /* 0x00a3000002157984 */ /* 0x000fe80000000800 */
[----:B------:R-:W3:Y:S01]  /*6330*/  LDS R23, [R2+0xb300] ;  /* 0x00b3000002177984 */ /* 0x000ee20000000800 */
[C---:B------:R-:W-:Y:S08]  /*6340*/  HMMA.1688.F32.TF32 R68, R96.reuse, R18, R68 ;  /* 0x000000126044723c */ /* 0x040ff00000081044 */
[C---:B------:R-:W-:Y:S08]  /*6350*/  HMMA.1688.F32.TF32 R72, R96.reuse, R14, R72 ;  /* 0x0000000e6048723c */ /* 0x040ff00000081048 */
[C---:B------:R-:W-:Y:S08]  /*6360*/  HMMA.1688.F32.TF32 R76, R96.reuse, R10, R76 ;  /* 0x0000000a604c723c */ /* 0x040ff0000008104c */
[----:B------:R-:W-:Y:S08]  /*6370*/  HMMA.1688.F32.TF32 R80, R96, R6, R80 ;  /* 0x000000066050723c */ /* 0x000ff00000081050 */
[C---:B------:R-:W-:Y:S01]  /*6380*/  HMMA.1688.F32.TF32 R96, R60.reuse, R18, R88 ;  /* 0x000000123c60723c */ /* 0x040fe20000081058 */
[----:B------:R-:W-:Y:S04]  /*6390*/  LDS R88, [R0+0xc000] ;  /* 0x00c0000000587984 */ /* 0x000fe80000000800 */
[----:B------:R-:W-:Y:S03]  /*63a0*/  LDS R90, [R0+0xd000] ;  /* 0x00d00000005a7984 */ /* 0x000fe60000000800 */
[C---:B------:R-:W-:Y:S01]  /*63b0*/  HMMA.1688.F32.TF32 R92, R60.reuse, R14, R92 ;  /* 0x0000000e3c5c723c */ /* 0x040fe2000008105c */
[----:B------:R-:W-:Y:S04]  /*63c0*/  LDS R89, [R2+0xc000] ;  /* 0x00c0000002597984 */ /* 0x000fe80000000800 */
[----:B------:R-:W-:Y:S03]  /*63d0*/  LDS R91, [R2+0xd000] ;  /* 0x00d00000025b7984 */ /* 0x000fe60000000800 */
[C---:B------:R-:W-:Y:S08]  /*63e0*/  HMMA.1688.F32.TF32 R84, R60.reuse, R10, R84 ;  /* 0x0000000a3c54723c */ /* 0x040ff00000081054 */
[----:B------:R-:W-:Y:S01]  /*63f0*/  HMMA.1688.F32.TF32 R64, R60, R6, R64 ;  /* 0x000000063c40723c */ /* 0x000fe20000081040 */
[----:B------:R-:W4:Y:S07]  /*6400*/  LDSM.16.M88.4 R60, [R104+0x20080] ;  /* 0x02008000683c783b */ /* 0x000f2e0000000200 */
[C---:B-1----:R-:W-:Y:S08]  /*6410*/  HMMA.1688.F32.TF32 R24, R56.reuse, R18, R24 ;  /* 0x000000123818723c */ /* 0x042ff00000081018 */
[C---:B------:R-:W-:Y:S08]  /*6420*/  HMMA.1688.F32.TF32 R28, R56.reuse, R14, R28 ;  /* 0x0000000e381c723c */ /* 0x040ff0000008101c */
[C---:B------:R-:W-:Y:S08]  /*6430*/  HMMA.1688.F32.TF32 R32, R56.reuse, R10, R32 ;  /* 0x0000000a3820723c */ /* 0x040ff00000081020 */
[----:B------:R-:W-:Y:S01]  /*6440*/  HMMA.1688.F32.TF32 R36, R56, R6, R36 ;  /* 0x000000063824723c */ /* 0x000fe20000081024 */
[----:B------:R-:W1:Y:S07]  /*6450*/  LDSM.16.M88.4 R56, [R104+0x22080] ;  /* 0x022080006838783b */ /* 0x000e6e0000000200 */
[C---:B---3--:R-:W-:Y:S01]  /*6460*/  HMMA.1688.F32.TF32 R40, R20.reuse, R18, R40 ;  /* 0x000000121428723c */ /* 0x048fe20000081028 */
[----:B------:R-:W3:Y:S07]  /*6470*/  LDSM.16.M88.4 R16, [R104+0x24080] ;  /* 0x024080006810783b */ /* 0x000eee0000000200 */
[----:B------:R-:W-:Y:S01]  /*6480*/  HMMA.1688.F32.TF32 R44, R20, R14, R44 ;  /* 0x0000000e142c723c */ /* 0x000fe2000008102c */
[----:B------:R-:W5:Y:S07]  /*6490*/  LDSM.16.M88.4 R12, [R104+0x26080] ;  /* 0x02608000680c783b */ /* 0x000f6e0000000200 */
[C---:B----4-:R-:W-:Y:S08]  /*64a0*/  HMMA.1688.F32.TF32 R68, R88.reuse, R60, R68 ;  /* 0x0000003c5844723c */ /* 0x050ff00000081044 */
[C---:B-1----:R-:W-:Y:S08]  /*64b0*/  HMMA.1688.F32.TF32 R72, R88.reuse, R56, R72 ;  /* 0x000000385848723c */ /* 0x042ff00000081048 */
[C---:B---3--:R-:W-:Y:S08]  /*64c0*/  HMMA.1688.F32.TF32 R76, R88.reuse, R16, R76 ;  /* 0x00000010584c723c */ /* 0x048ff0000008104c */
[----:B-----5:R-:W-:Y:S01]  /*64d0*/  HMMA.1688.F32.TF32 R80, R88, R12, R80 ;  /* 0x0000000c5850723c */ /* 0x020fe20000081050 */
[----:B------:R-:W-:Y:S04]  /*64e0*/  LDS R88, [R0+0xc100] ;  /* 0x00c1000000587984 */ /* 0x000fe80000000800 */
[----:B------:R-:W-:Y:S04]  /*64f0*/  LDS R90, [R0+0xd100] ;  /* 0x00d10000005a7984 */ /* 0x000fe80000000800 */
[----:B------:R-:W-:Y:S04]  /*6500*/  LDS R89, [R2+0xc100] ;  /* 0x00c1000002597984 */ /* 0x000fe80000000800 */
[----:B------:R-:W1:Y:S01]  /*6510*/  LDS R91, [R2+0xd100] ;  /* 0x00d10000025b7984 */ /* 0x000e620000000800 */
[C---:B------:R-:W-:Y:S03]  /*6520*/  HMMA.1688.F32.TF32 R52, R20.reuse, R10, R52 ;  /* 0x0000000a1434723c */ /* 0x040fe60000081034 */
[----:B------:R-:W-:Y:S04]  /*6530*/  LDS R10, [R0+0xd300] ;  /* 0x00d30000000a7984 */ /* 0x000fe80000000800 */
[----:B------:R-:W-:Y:S01]  /*6540*/  LDS R11, [R2+0xd300] ;  /* 0x00d30000020b7984 */ /* 0x000fe20000000800 */
[----:B------:R-:W-:Y:S03]  /*6550*/  HMMA.1688.F32.TF32 R48, R20, R6, R48 ;  /* 0x000000061430723c */ /* 0x000fe60000081030 */
[----:B------:R-:W-:Y:S04]  /*6560*/  LDS R20, [R0+0xc200] ;  /* 0x00c2000000147984 */ /* 0x000fe80000000800 */
[----:B------:R-:W-:Y:S04]  /*6570*/  LDS R22, [R0+0xd200] ;  /* 0x00d2000000167984 */ /* 0x000fe80000000800 */
[----:B------:R-:W-:Y:S04]  /*6580*/  LDS R21, [R2+0xc200] ;  /* 0x00c2000002157984 */ /* 0x000fe80000000800 */
[----:B------:R-:W3:Y:S01]  /*6590*/  LDS R23, [R2+0xd200] ;  /* 0x00d2000002177984 */ /* 0x000ee20000000800 */
[-C--:B-1----:R-:W-:Y:S03]  /*65a0*/  HMMA.1688.F32.TF32 R4, R88, R60.reuse, R96 ;  /* 0x0000003c5804723c */ /* 0x082fe60000081060 */
[----:B------:R-:W-:Y:S04]  /*65b0*/  LDS R96, [R0+0xe000] ;  /* 0x00e0000000607984 */ /* 0x000fe80000000800 */
[----:B------:R-:W-:Y:S04]  /*65c0*/  LDS R98, [R0+0xf000] ;  /* 0x00f0000000627984 */ /* 0x000fe80000000800 */
[----:B------:R-:W-:Y:S04]  /*65d0*/  LDS R97, [R2+0xe000] ;  /* 0x00e0000002617984 */ /* 0x000fe80000000800 */
[----:B------:R-:W1:Y:S01]  /*65e0*/  LDS R99, [R2+0xf000] ;  /* 0x00f0000002637984 */ /* 0x000e620000000800 */
[C---:B---3--:R-:W-:Y:S08]  /*65f0*/  HMMA.1688.F32.TF32 R24, R20.reuse, R60, R24 ;  /* 0x0000003c1418723c */ /* 0x048ff00000081018 */
[C---:B------:R-:W-:Y:S08]  /*6600*/  HMMA.1688.F32.TF32 R28, R20.reuse, R56, R28 ;  /* 0x00000038141c723c */ /* 0x040ff0000008101c */
[C---:B------:R-:W-:Y:S08]  /*6610*/  HMMA.1688.F32.TF32 R32, R20.reuse, R16, R32 ;  /* 0x000000101420723c */ /* 0x040ff00000081020 */
[----:B------:R-:W-:Y:S01]  /*6620*/  HMMA.1688.F32.TF32 R36, R20, R12, R36 ;  /* 0x0000000c1424723c */ /* 0x000fe20000081024 */
[----:B------:R-:W-:Y:S04]  /*6630*/  LDS R20, [R0+0xe100] ;  /* 0x00e1000000147984 */ /* 0x000fe80000000800 */
[----:B------:R-:W-:Y:S04]  /*6640*/  LDS R22, [R0+0xf100] ;  /* 0x00f1000000167984 */ /* 0x000fe80000000800 */
[----:B------:R-:W-:Y:S04]  /*6650*/  LDS R21, [R2+0xe100] ;  /* 0x00e1000002157984 */ /* 0x000fe80000000800 */
[----:B------:R-:W3:Y:S01]  /*6660*/  LDS R23, [R2+0xf100] ;  /* 0x00f1000002177984 */ /* 0x000ee20000000800 */
[----:B-1----:R-:W-:Y:S03]  /*6670*/  HMMA.1688.F32.TF32 R100, R96, R18, R76 ;  /* 0x000000126064723c */ /* 0x002fe6000008104c */
[----:B------:R-:W4:Y:S04]  /*6680*/  LDL R79, [R1+0x94] ;  /* 0x00009400014f7983 */ /* 0x000f280000100800 */
[----:B------:R-:W5:Y:S01]  /*6690*/  LDL R78, [R1+0xbc] ;  /* 0x0000bc00014e7983 */ /* 0x000f620000100800 */
[C---:B------:R-:W-:Y:S03]  /*66a0*/  HMMA.1688.F32.TF32 R92, R88.reuse, R56, R92 ;  /* 0x00000038585c723c */ /* 0x040fe6000008105c */
[----:B------:R-:W5:Y:S04]  /*66b0*/  LDL R77, [R1+0x8c] ;  /* 0x00008c00014d7983 */ /* 0x000f680000100800 */
[----:B------:R-:W5:Y:S01]  /*66c0*/  LDL R76, [R1+0xb4] ;  /* 0x0000b400014c7983 */ /* 0x000f620000100800 */
[C---:B------:R-:W-:Y:S08]  /*66d0*/  HMMA.1688.F32.TF32 R84, R88.reuse, R16, R84 ;  /* 0x000000105854723c */ /* 0x040ff00000081054 */
[----:B------:R-:W-:Y:S01]  /*66e0*/  HMMA.1688.F32.TF32 R64, R88, R12, R64 ;  /* 0x0000000c5840723c */ /* 0x000fe20000081040 */
[----:B------:R-:W-:Y:S01]  /*66f0*/  IMAD.MOV.U32 R110, RZ, RZ, 0x3f ;  /* 0x0000003fff6e7424 */ /* 0x000fe200078e00ff */
[----:B------:R-:W-:Y:S01]  /*6700*/  ISETP.GE.AND P0, PT, R114, UR7, PT ;  /* 0x0000000772007c0c */ /* 0x000fe2000bf06270 */
[----:B------:R-:W-:Y:S05]  /*6710*/  LDS R88, [R0+0xe200] ;  /* 0x00e2000000587984 */ /* 0x000fea0000000800 */
[C---:B---3--:R-:W-:Y:S08]  /*6720*/  HMMA.1688.F32.TF32 R4, R20.reuse, R62, R4 ;  /* 0x0000003e1404723c */ /* 0x048ff00000081004 */
[C---:B------:R-:W-:Y:S08]  /*6730*/  HMMA.1688.F32.TF32 R92, R20.reuse, R58, R92 ;  /* 0x0000003a145c723c */ /* 0x040ff0000008105c */
[----:B------:R-:W-:Y:S01]  /*6740*/  HMMA.1688.F32.TF32 R84, R20, R18, R84 ;  /* 0x000000121454723c */ /* 0x000fe20000081054 */
[----:B------:R-:W-:Y:S01]  /*6750*/  LDS R90, [R0+0xf200] ;  /* 0x00f20000005a7984 */ /* 0x000fe20000000800 */
[----:B------:R-:W-:-:S03]  /*6760*/  UIADD3 UR8, UR8, 0x1, URZ ;  /* 0x0000000108087890 */ /* 0x000fc6000fffe03f */
[----:B------:R-:W-:Y:S03]  /*6770*/  LDS R89, [R2+0xe200] ;  /* 0x00e2000002597984 */ /* 0x000fe60000000800 */
[----:B------:R-:W-:Y:S01]  /*6780*/  HMMA.1688.F32.TF32 R20, R20, R14, R64 ;  /* 0x0000000e1414723c */ /* 0x000fe20000081040 */
[----:B------:R-:W3:Y:S04]  /*6790*/  LDL R67, [R1+0x84] ;  /* 0x0000840001437983 */ /* 0x000ee80000100800 */
[----:B------:R-:W3:Y:S03]  /*67a0*/  LDL R66, [R1+0xb0] ;  /* 0x0000b00001427983 */ /* 0x000ee60000100800 */
[C---:B------:R-:W-:Y:S01]  /*67b0*/  HMMA.1688.F32.TF32 R40, R8.reuse, R60, R40 ;  /* 0x0000003c0828723c */ /* 0x040fe20000081028 */
[----:B------:R-:W3:Y:S04]  /*67c0*/  LDL R61, [R1+0x7c] ;  /* 0x00007c00013d7983 */ /* 0x000ee80000100800 */
[----:B------:R-:W3:Y:S04]  /*67d0*/  LDL R65, [R1+0xac] ;  /* 0x0000ac0001417983 */ /* 0x000ee80000100800 */
[----:B------:R-:W3:Y:S01]  /*67e0*/  LDL R64, [R1+0x74] ;  /* 0x0000740001407983 */ /* 0x000ee20000100800 */
[----:B------:R-:W-:Y:S01]  /*67f0*/  IADD3 R110, R110, c[0x0][0x180], RZ ;  /* 0x000060006e6e7a10 */ /* 0x000fe20007ffe0ff */
[----:B------:R-:W-:Y:S02]  /*6800*/  HMMA.1688.F32.TF32 R48, R8, R12, R48 ;  /* 0x0000000c0830723c */ /* 0x000fe40000081030 */
[----:B------:R-:W1:Y:S01]  /*6810*/  LDS R91, [R2+0xf200] ;  /* 0x00f20000025b7984 */ /* 0x000e620000000800 */
[----:B------:R-:W-:-:S04]  /*6820*/  SHF.R.S32.HI R106, RZ, 0x1f, R110 ;  /* 0x0000001fff6a7819 */ /* 0x000fc8000001146e */
[----:B------:R-:W-:-:S04]  /*6830*/  LEA.HI R106, R106, R110, RZ, 0x6 ;  /* 0x0000006e6a6a7211 */ /* 0x000fc800078f30ff */
[----:B------:R-:W-:-:S04]  /*6840*/  SHF.R.S32.HI R106, RZ, 0x6, R106 ;  /* 0x00000006ff6a7819 */ /* 0x000fc8000001146a */
[----:B------:R-:W-:Y:S01]  /*6850*/  IADD3 R106, R106, -0x2, RZ ;  /* 0xfffffffe6a6a7810 */ /* 0x000fe20007ffe0ff */
[----:B--2---:R-:W-:Y:S01]  /*6860*/  IMAD.MOV.U32 R12, RZ, RZ, R107 ;  /* 0x000000ffff0c7224 */ /* 0x004fe200078e006b */
[----:B------:R-:W-:Y:S02]  /*6870*/  LOP3.LUT R107, R114, 0x4, RZ, 0xfc, !PT ;  /* 0x00000004726b7812 */ /* 0x000fe400078efcff */
[----:B------:R-:W-:Y:S01]  /*6880*/  ISETP.LE.AND P2, PT, R106, UR4, PT ;  /* 0x000000046a007c0c */ /* 0x000fe2000bf43270 */
[----:B------:R-:W-:Y:S01]  /*6890*/  IMAD R106, R114, c[0x0][0x188], RZ ;  /* 0x00006200726a7a24 */ /* 0x000fe200078e02ff */
[----:B------:R-:W-:Y:S03]  /*68a0*/  HMMA.1688.F32.TF32 R44, R8, R56, R44 ;  /* 0x00000038082c723c */ /* 0x000fe6000008102c */
[----:B------:R-:W-:-:S05]  /*68b0*/  IMAD.SHL.U32 R106, R106, 0x4, RZ ;  /* 0x000000046a6a7824 */ /* 0x000fca00078e00ff */
[----:B------:R-:W-:Y:S01]  /*68c0*/  HMMA.1688.F32.TF32 R52, R8, R16, R52 ;  /* 0x000000100834723c */ /* 0x000fe20000081034 */
[----:B------:R-:W-:Y:S01]  /*68d0*/  IMAD.MOV.U32 R13, RZ, RZ, R111 ;  /* 0x000000ffff0d7224 */ /* 0x000fe200078e006f */
[----:B------:R-:W-:Y:S04]  /*68e0*/  LDS R10, [R0+0xf300] ;  /* 0x00f30000000a7984 */ /* 0x000fe80000000800 */
[----:B------:R-:W-:Y:S01]  /*68f0*/  LDS R11, [R2+0xf300] ;  /* 0x00f30000020b7984 */ /* 0x000fe20000000800 */
[----:B------:R-:W-:Y:S02]  /*6900*/  SEL R8, RZ, 0x4, P0 ;  /* 0x00000004ff087807 */ /* 0x000fe40000000000 */
[----:B------:R-:W-:Y:S01]  /*6910*/  ISETP.GE.AND P0, PT, R107, UR7, PT ;  /* 0x000000076b007c0c */ /* 0x000fe2000bf06270 */
[----:B------:R-:W-:Y:S01]  /*6920*/  IMAD R107, R114, c[0x0][0x188], RZ ;  /* 0x00006200726b7a24 */ /* 0x000fe200078e02ff */
[----:B------:R-:W-:Y:S01]  /*6930*/  IADD3 R16, P1, R106, R12, RZ ;  /* 0x0000000c6a107210 */ /* 0x000fe20007f3e0ff */
[----:B------:R-:W-:Y:S01]  /*6940*/  IMAD R106, R114, c[0x0][0x188], RZ ;  /* 0x00006200726a7a24 */ /* 0x000fe200078e02ff */
[----:B------:R-:W-:-:S02]  /*6950*/  SEL R9, RZ, 0x4, P0 ;  /* 0x00000004ff097807 */ /* 0x000fc40000000000 */
[----:B------:R-:W-:Y:S02]  /*6960*/  SHF.R.S32.HI R107, RZ, 0x1f, R107 ;  /* 0x0000001fff6b7819 */ /* 0x000fe4000001146b */
[----:B------:R-:W-:Y:S02]  /*6970*/  SEL R8, R8, RZ, !P2 ;  /* 0x000000ff08087207 */ /* 0x000fe40005000000 */
[----:B------:R-:W-:Y:S02]  /*6980*/  SHF.L.U64.HI R106, R106, 0x2, R107 ;  /* 0x000000026a6a7819 */ /* 0x000fe4000001026b */
[----:B------:R-:W-:Y:S02]  /*6990*/  SEL R9, R9, RZ, !P2 ;  /* 0x000000ff09097207 */ /* 0x000fe40005000000 */
[----:B------:R-:W-:Y:S01]  /*69a0*/  ISETP.NE.U32.AND P0, PT, R8, RZ, PT ;  /* 0x000000ff0800720c */ /* 0x000fe20003f05070 */
[----:B------:R-:W-:Y:S01]  /*69b0*/  IMAD.X R17, R13, 0x1, R106, P1 ;  /* 0x000000010d117824 */ /* 0x000fe200008e066a */
[----:B------:R-:W-:Y:S01]  /*69c0*/  ISETP.NE.U32.AND P1, PT, R9, RZ, PT ;  /* 0x000000ff0900720c */ /* 0x000fe20003f25070 */
[----:B------:R2:W-:Y:S04]  /*69d0*/  LDS R8, [R0+0xe300] ;  /* 0x00e3000000087984 */ /* 0x0005e80000000800 */
[----:B------:R1:W1:Y:S01]  /*69e0*/  LDS R9, [R2+0xe300] ;  /* 0x00e3000002097984 */ /* 0x0002620000000800 */
[----:B------:R-:W-:-:S04]  /*69f0*/  UISETP.GT.AND UP0, UPT, UR8, 0x1, UPT ;  /* 0x000000010800788c */ /* 0x000fc8000bf04270 */
[----:B------:R-:W-:Y:S01]  /*6a00*/  USEL UR8, UR8, URZ, !UP0 ;  /* 0x0000003f08087287 */ /* 0x000fe2000c000000 */
[----:B------:R-:W-:Y:S05]  /*6a10*/  HMMA.1688.F32.TF32 R68, R96, R62, R68 ;  /* 0x0000003e6044723c */ /* 0x000fea0000081044 */
[----:B------:R-:W-:-:S03]  /*6a20*/  IMAD.U32 R60, RZ, RZ, UR8 ;  /* 0x00000008ff3c7e24 */ /* 0x000fc6000f8e00ff */
[----:B------:R-:W-:Y:S01]  /*6a30*/  HMMA.1688.F32.TF32 R72, R96, R58, R72 ;  /* 0x0000003a6048723c */ /* 0x000fe20000081048 */
[----:B------:R-:W-:Y:S01]  /*6a40*/  IMAD R60, R60, 0x10000, R116 ;  /* 0x000100003c3c7824 */ /* 0x000fe200078e0274 */
[----:B------:R-:W-:Y:S01]  /*6a50*/  BAR.SYNC.DEFER_BLOCKING 0x0 ;  /* 0x0000000000007b1d */ /* 0x000fe20000010000 */
[----:B------:R-:W-:-:S05]  /*6a60*/  IADD3 R56, P3, R105, R12, RZ ;  /* 0x0000000c69387210 */ /* 0x000fca0007f7e0ff */
[----:B------:R-:W-:Y:S07]  /*6a70*/  HMMA.1688.F32.TF32 R96, R96, R14, R80 ;  /* 0x0000000e6060723c */ /* 0x000fee0000081050 */
[----:B------:R-:W-:Y:S01]  /*6a80*/  LOP3.LUT R80, R114, 0x8, RZ, 0xfc, !PT ;  /* 0x0000000872507812 */ /* 0x000fe200078efcff */
[----:B------:R-:W-:Y:S01]  /*6a90*/  @!PT LDS RZ, [RZ] ;  /* 0x00000000fffff984 */ /* 0x000fe20000000800 */
[----:B------:R-:W-:Y:S01]  /*6aa0*/  @!PT LDS RZ, [RZ] ;  /* 0x00000000fffff984 */ /* 0x000fe20000000800 */
[----:B------:R-:W-:Y:S01]  /*6ab0*/  @!PT LDS RZ, [RZ] ;  /* 0x00000000fffff984 */ /* 0x000fe20000000800 */
[----:B------:R5:W-:Y:S03]  /*6ac0*/  LDGSTS.E [R60], [R16.64], P0 ;  /* 0x00000000103c7fae */ /* 0x000be6000812184c */
[----:B------:R-:W-:-:S04]  /*6ad0*/  ISETP.GE.AND P0, PT, R80, UR7, PT ;  /* 0x0000000750007c0c */ /* 0x000fc8000bf06270 */
[----:B--2---:R-:W-:-:S04]  /*6ae0*/  SEL R0, RZ, 0x4, P0 ;  /* 0x00000004ff007807 */ /* 0x004fc80000000000 */
[----:B------:R-:W-:Y:S01]  /*6af0*/  SEL R0, R0, RZ, !P2 ;  /* 0x000000ff00007207 */ /* 0x000fe20005000000 */
[----:B----4-:R-:W-:Y:S01]  /*6b00*/  IMAD.X R57, R13, 0x1, R79, P3 ;  /* 0x000000010d397824 */ /* 0x010fe200018e064f */
[----:B------:R-:W-:-:S04]  /*6b10*/  LOP3.LUT R79, R114, 0xc, RZ, 0xfc, !PT ;  /* 0x0000000c724f7812 */ /* 0x000fc800078efcff */
[----:B------:R-:W-:Y:S01]  /*6b20*/  ISETP.GE.AND P0, PT, R79, UR7, PT ;  /* 0x000000074f007c0c */ /* 0x000fe2000bf06270 */
[----:B------:R2:W-:Y:S03]  /*6b30*/  LDGSTS.E [R60+0x1000], [R56.64], P1 ;  /* 0x01000000383c7fae */ /* 0x0005e6000892184c */
[----:B-1----:R-:W-:Y:S02]  /*6b40*/  SEL R2, RZ, 0x4, P0 ;  /* 0x00000004ff027807 */ /* 0x002fe40000000000 */
[----:B------:R-:W-:Y:S02]  /*6b50*/  ISETP.NE.U32.AND P0, PT, R0, RZ, PT ;  /* 0x000000ff0000720c */ /* 0x000fe40003f05070 */
[-C--:B-----5:R-:W-:Y:S02]  /*6b60*/  IADD3 R16, P3, R78, R12.reuse, RZ ;  /* 0x0000000c4e107210 */ /* 0x0a0fe40007f7e0ff */
[----:B------:R-:W-:Y:S01]  /*6b70*/  SEL R0, R2, RZ, !P2 ;  /* 0x000000ff02007207 */ /* 0x000fe20005000000 */
[----:B------:R-:W4:Y:S02]  /*6b80*/  LDL R78, [R1+0x98] ;  /* 0x00009800014e7983 */ /* 0x000f240000100800 */
[----:B------:R-:W-:Y:S01]  /*6b90*/  IMAD.X R17, R13, 0x1, R77, P3 ;  /* 0x000000010d117824 */ /* 0x000fe200018e064d */
[----:B--2---:R-:W-:-:S02]  /*6ba0*/  IADD3 R56, P3, R76, R12, RZ ;  /* 0x0000000c4c387210 */ /* 0x004fc40007f7e0ff */
[----:B------:R-:W-:-:S03]  /*6bb0*/  LOP3.LUT R76, R114, 0x10, RZ, 0xfc, !PT ;  /* 0x00000010724c7812 */ /* 0x000fc600078efcff */
[----:B------:R1:W-:Y:S01]  /*6bc0*/  LDGSTS.E [R60+0x2000], [R16.64], P0 ;  /* 0x02000000103c7fae */ /* 0x0003e2000812184c */
[----:B------:R-:W-:Y:S02]  /*6bd0*/  ISETP.GE.AND P0, PT, R76, UR7, PT ;  /* 0x000000074c007c0c */ /* 0x000fe4000bf06270 */
[----:B------:R-:W-:Y:S01]  /*6be0*/  ISETP.NE.U32.AND P1, PT, R0, RZ, PT ;  /* 0x000000ff0000720c */ /* 0x000fe20003f25070 */
[----:B------:R-:W2:Y:S01]  /*6bf0*/  LDL R76, [R1+0x88] ;  /* 0x00008800014c7983 */ /* 0x000ea20000100800 */
[----:B------:R-:W-:-:S04]  /*6c00*/  SEL R0, RZ, 0x4, P0 ;  /* 0x00000004ff007807 */ /* 0x000fc80000000000 */
[----:B------:R-:W-:Y:S01]  /*6c10*/  SEL R0, R0, RZ, !P2 ;  /* 0x000000ff00007207 */ /* 0x000fe20005000000 */
[----:B---3--:R-:W-:Y:S01]  /*6c20*/  IMAD.X R57, R13, 0x1, R67, P3 ;  /* 0x000000010d397824 */ /* 0x008fe200018e0643 */
[----:B------:R-:W-:-:S04]  /*6c30*/  LOP3.LUT R67, R114, 0x14, RZ, 0xfc, !PT ;  /* 0x0000001472437812 */ /* 0x000fc800078efcff */
[----:B------:R-:W-:Y:S01]  /*6c40*/  ISETP.GE.AND P0, PT, R67, UR7, PT ;  /* 0x0000000743007c0c */ /* 0x000fe2000bf06270 */
[----:B------:R3:W-:Y:S03]  /*6c50*/  LDGSTS.E [R60+0x3000], [R56.64], P1 ;  /* 0x03000000383c7fae */ /* 0x0007e6000892184c */
[----:B------:R-:W-:Y:S02]  /*6c60*/  SEL R2, RZ, 0x4, P0 ;  /* 0x00000004ff027807 */ /* 0x000fe40000000000 */
[----:B------:R-:W-:Y:S02]  /*6c70*/  ISETP.NE.U32.AND P0, PT, R0, RZ, PT ;  /* 0x000000ff0000720c */ /* 0x000fe40003f05070 */
[-C--:B-1----:R-:W-:Y:S02]  /*6c80*/  IADD3 R16, P3, R66, R12.reuse, RZ ;  /* 0x0000000c42107210 */ /* 0x082fe40007f7e0ff */
[----:B------:R-:W-:Y:S01]  /*6c90*/  SEL R0, R2, RZ, !P2 ;  /* 0x000000ff02007207 */ /* 0x000fe20005000000 */
[----:B------:R-:W5:Y:S02]  /*6ca0*/  LDL R66, [R1+0xa8] ;  /* 0x0000a80001427983 */ /* 0x000f640000100800 */
[----:B------:R-:W-:Y:S01]  /*6cb0*/  IMAD.X R17, R13, 0x1, R61, P3 ;  /* 0x000000010d117824 */ /* 0x000fe200018e063d */
[----:B---3--:R-:W-:-:S02]  /*6cc0*/  IADD3 R56, P3, R65, R12, RZ ;  /* 0x0000000c41387210 */ /* 0x008fc40007f7e0ff */
[C---:B------:R-:W-:Y:S01]  /*6cd0*/  LOP3.LUT R61, R114.reuse, 0x18, RZ, 0xfc, !PT ;  /* 0x00000018723d7812 */ /* 0x040fe200078efcff */
[----:B------:R-:W3:Y:S02]  /*6ce0*/  LDL R65, [R1+0xb8] ;  /* 0x0000b80001417983 */ /* 0x000ee40000100800 */
[----:B------:R-:W-:Y:S02]  /*6cf0*/  IMAD.X R57, R13, 0x1, R64, P3 ;  /* 0x000000010d397824 */ /* 0x000fe400018e0640 */
[----:B------:R1:W-:Y:S01]  /*6d00*/  LDGSTS.E [R60+0x4000], [R16.64], P0 ;  /* 0x04000000103c7fae */ /* 0x0003e2000812184c */
[----:B------:R-:W-:Y:S02]  /*6d10*/  ISETP.GE.AND P0, PT, R61, UR7, PT ;  /* 0x000000073d007c0c */ /* 0x000fe4000bf06270 */
[----:B------:R-:W-:Y:S02]  /*6d20*/  LOP3.LUT R64, R114, 0x1c, RZ, 0xfc, !PT ;  /* 0x0000001c72407812 */ /* 0x000fe400078efcff */
[----:B------:R-:W-:-:S02]  /*6d30*/  ISETP.NE.U32.AND P1, PT, R0, RZ, PT ;  /* 0x000000ff0000720c */ /* 0x000fc40003f25070 */
[----:B------:R-:W-:Y:S02]  /*6d40*/  SEL R0, RZ, 0x4, P0 ;  /* 0x00000004ff007807 */ /* 0x000fe40000000000 */
[----:B------:R-:W-:Y:S02]  /*6d50*/  ISETP.GE.AND P0, PT, R64, UR7, PT ;  /* 0x0000000740007c0c */ /* 0x000fe4000bf06270 */
[C---:B------:R-:W-:Y:S02]  /*6d60*/  LOP3.LUT R61, R114.reuse, 0x20, RZ, 0xfc, !PT ;  /* 0x00000020723d7812 */ /* 0x040fe400078efcff */
[----:B------:R-:W-:Y:S02]  /*6d70*/  SEL R2, RZ, 0x4, P0 ;  /* 0x00000004ff027807 */ /* 0x000fe40000000000 */
[----:B------:R-:W-:Y:S02]  /*6d80*/  ISETP.GE.AND P0, PT, R61, UR7, PT ;  /* 0x000000073d007c0c */ /* 0x000fe4000bf06270 */
[----:B------:R-:W-:Y:S01]  /*6d90*/  LOP3.LUT R61, R114, 0x18, RZ, 0xfc, !PT ;  /* 0x00000018723d7812 */ /* 0x000fe200078efcff */
[----:B------:R1:W-:Y:S01]  /*6da0*/  LDGSTS.E [R60+0x5000], [R56.64], P1 ;  /* 0x05000000383c7fae */ /* 0x0003e2000892184c */
[----:B------:R-:W-:-:S03]  /*6db0*/  SEL R0, R0, RZ, !P2 ;  /* 0x000000ff00007207 */ /* 0x000fc60005000000 */
[----:B------:R-:W-:Y:S01]  /*6dc0*/  IMAD R61, R61, c[0x0][0x188], RZ ;  /* 0x000062003d3d7a24 */ /* 0x000fe200078e02ff */
[----:B------:R-:W-:Y:S02]  /*6dd0*/  ISETP.NE.U32.AND P3, PT, R0, RZ, PT ;  /* 0x000000ff0000720c */ /* 0x000fe40003f65070 */
[----:B------:R-:W-:Y:S01]  /*6de0*/  SEL R0, RZ, 0x4, P0 ;  /* 0x00000004ff007807 */ /* 0x000fe20000000000 */
[----:B-1----:R-:W-:Y:S01]  /*6df0*/  IMAD.WIDE R16, R61, 0x4, R12 ;  /* 0x000000043d107825 */ /* 0x002fe200078e020c */
[----:B------:R-:W-:Y:S02]  /*6e00*/  LOP3.LUT R61, R114, 0x24, RZ, 0xfc, !PT ;  /* 0x00000024723d7812 */ /* 0x000fe400078efcff */
[----:B------:R-:W-:Y:S02]  /*6e10*/  SEL R2, R2, RZ, !P2 ;  /* 0x000000ff02027207 */ /* 0x000fe40005000000 */
[----:B------:R-:W-:Y:S02]  /*6e20*/  SEL R0, R0, RZ, !P2 ;  /* 0x000000ff00007207 */ /* 0x000fe40005000000 */
[----:B------:R-:W-:-:S02]  /*6e30*/  ISETP.GE.AND P1, PT, R61, UR7, PT ;  /* 0x000000073d007c0c */ /* 0x000fc4000bf26270 */
[----:B------:R-:W-:Y:S01]  /*6e40*/  ISETP.NE.U32.AND P4, PT, R2, RZ, PT ;  /* 0x000000ff0200720c */ /* 0x000fe20003f85070 */
[----:B------:R-:W-:Y:S01]  /*6e50*/  IMAD R64, R64, c[0x0][0x188], RZ ;  /* 0x0000620040407a24 */ /* 0x000fe200078e02ff */
[----:B------:R-:W-:Y:S01]  /*6e60*/  LOP3.LUT R61, R114, 0x28, RZ, 0xfc, !PT ;  /* 0x00000028723d7812 */ /* 0x000fe200078efcff */
[----:B------:R1:W-:Y:S01]  /*6e70*/  LDGSTS.E [R60+0x6000], [R16.64], P3 ;  /* 0x06000000103c7fae */ /* 0x0003e2000992184c */
[----:B------:R-:W-:Y:S02]  /*6e80*/  ISETP.NE.U32.AND P0, PT, R0, RZ, PT ;  /* 0x000000ff0000720c */ /* 0x000fe40003f05070 */
[----:B------:R-:W-:Y:S02]  /*6e90*/  SEL R0, RZ, 0x4, P1 ;  /* 0x00000004ff007807 */ /* 0x000fe40000800000 */
[----:B------:R-:W-:Y:S02]  /*6ea0*/  ISETP.GE.AND P1, PT, R61, UR7, PT ;  /* 0x000000073d007c0c */ /* 0x000fe4000bf26270 */
[----:B------:R-:W-:-:S02]  /*6eb0*/  LOP3.LUT R61, R114, 0x20, RZ, 0xfc, !PT ;  /* 0x00000020723d7812 */ /* 0x000fc400078efcff */
[----:B------:R-:W-:Y:S01]  /*6ec0*/  SEL R0, R0, RZ, !P2 ;  /* 0x000000ff00007207 */ /* 0x000fe20005000000 */
[----:B-1----:R-:W-:Y:S01]  /*6ed0*/  IMAD.WIDE R16, R64, 0x4, R12 ;  /* 0x0000000440107825 */ /* 0x002fe200078e020c */
[----:B------:R-:W-:-:S03]  /*6ee0*/  SEL R2, RZ, 0x4, P1 ;  /* 0x00000004ff027807 */ /* 0x000fc60000800000 */
[----:B------:R-:W-:Y:S01]  /*6ef0*/  IMAD R61, R61, c[0x0][0x188], RZ ;  /* 0x000062003d3d7a24 */ /* 0x000fe200078e02ff */
[----:B------:R1:W-:Y:S01]  /*6f00*/  LDGSTS.E [R60+0x7000], [R16.64], P4 ;  /* 0x07000000103c7fae */ /* 0x0003e2000a12184c */
[----:B------:R-:W-:Y:S02]  /*6f10*/  LOP3.LUT R64, R114, 0x24, RZ, 0xfc, !PT ;  /* 0x0000002472407812 */ /* 0x000fe400078efcff */
[----:B------:R-:W-:Y:S02]  /*6f20*/  ISETP.NE.U32.AND P4, PT, R0, RZ, PT ;  /* 0x000000ff0000720c */ /* 0x000fe40003f85070 */
[----:B------:R-:W-:Y:S01]  /*6f30*/  SEL R0, R2, RZ, !P2 ;  /* 0x000000ff02007207 */ /* 0x000fe20005000000 */
[----:B------:R-:W-:Y:S02]  /*6f40*/  IMAD R64, R64, c[0x0][0x188], RZ ;  /* 0x0000620040407a24 */ /* 0x000fe400078e02ff */
[----:B-1----:R-:W-:Y:S01]  /*6f50*/  IMAD.WIDE R16, R61, 0x4, R12 ;  /* 0x000000043d107825 */ /* 0x002fe200078e020c */
[----:B------:R-:W-:-:S02]  /*6f60*/  LOP3.LUT R61, R114, 0x2c, RZ, 0xfc, !PT ;  /* 0x0000002c723d7812 */ /* 0x000fc400078efcff */
[----:B------:R-:W-:Y:S02]  /*6f70*/  LOP3.LUT R56, R114, 0x28, RZ, 0xfc, !PT ;  /* 0x0000002872387812 */ /* 0x000fe400078efcff */
[----:B------:R-:W-:Y:S01]  /*6f80*/  ISETP.GE.AND P3, PT, R61, UR7, PT ;  /* 0x000000073d007c0c */ /* 0x000fe2000bf66270 */
[----:B------:R1:W-:Y:S01]  /*6f90*/  LDGSTS.E [R60+0x8000], [R16.64], P0 ;  /* 0x08000000103c7fae */ /* 0x0003e2000812184c */
[----:B------:R-:W-:Y:S02]  /*6fa0*/  ISETP.NE.U32.AND P1, PT, R0, RZ, PT ;  /* 0x000000ff0000720c */ /* 0x000fe40003f25070 */
[----:B------:R-:W-:Y:S02]  /*6fb0*/  LOP3.LUT R61, R114, 0x30, RZ, 0xfc, !PT ;  /* 0x00000030723d7812 */ /* 0x000fe400078efcff */
[----:B------:R-:W-:Y:S01]  /*6fc0*/  SEL R0, RZ, 0x4, P3 ;  /* 0x00000004ff007807 */ /* 0x000fe20001800000 */
[----:B------:R-:W-:Y:S01]  /*6fd0*/  IMAD R56, R56, c[0x0][0x188], RZ ;  /* 0x0000620038387a24 */ /* 0x000fe200078e02ff */
[----:B------:R-:W-:Y:S01]  /*6fe0*/  ISETP.GE.AND P0, PT, R61, UR7, PT ;  /* 0x000000073d007c0c */ /* 0x000fe2000bf06270 */
[----:B-1----:R-:W-:Y:S01]  /*6ff0*/  IMAD.WIDE R16, R64, 0x4, R12 ;  /* 0x0000000440107825 */ /* 0x002fe200078e020c */
[----:B------:R-:W-:Y:S01]  /*7000*/  SEL R0, R0, RZ, !P2 ;  /* 0x000000ff00007207 */ /* 0x000fe20005000000 */
[----:B------:R-:W2:Y:S01]  /*7010*/  LDL R64, [R1+0x90] ;  /* 0x0000900001407983 */ /* 0x000ea20000100800 */
[----:B------:R-:W-:-:S03]  /*7020*/  SEL R2, RZ, 0x4, P0 ;  /* 0x00000004ff027807 */ /* 0x000fc60000000000 */
[----:B------:R1:W-:Y:S01]  /*7030*/  LDGSTS.E [R60+0x9000], [R16.64], P4 ;  /* 0x09000000103c7fae */ /* 0x0003e2000a12184c */
[----:B------:R-:W-:Y:S02]  /*7040*/  LOP3.LUT R61, R114, 0x2c, RZ, 0xfc, !PT ;  /* 0x0000002c723d7812 */ /* 0x000fe400078efcff */
[----:B------:R-:W-:Y:S02]  /*7050*/  ISETP.NE.U32.AND P4, PT, R0, RZ, PT ;  /* 0x000000ff0000720c */ /* 0x000fe40003f85070 */
[----:B------:R-:W-:Y:S01]  /*7060*/  LOP3.LUT R57, R114, 0x34, RZ, 0xfc, !PT ;  /* 0x0000003472397812 */ /* 0x000fe200078efcff */
[----:B------:R-:W-:Y:S01]  /*7070*/  IMAD R61, R61, c[0x0][0x188], RZ ;  /* 0x000062003d3d7a24 */ /* 0x000fe200078e02ff */
[----:B------:R-:W-:Y:S01]  /*7080*/  SEL R0, R2, RZ, !P2 ;  /* 0x000000ff02007207 */ /* 0x000fe20005000000 */
[----:B-1----:R-:W-:Y:S01]  /*7090*/  IMAD.WIDE R16, R56, 0x4, R12 ;  /* 0x0000000438107825 */ /* 0x002fe200078e020c */
[----:B------:R-:W-:-:S04]  /*70a0*/  LOP3.LUT R56, R114, 0x38, RZ, 0xfc, !PT ;  /* 0x0000003872387812 */ /* 0x000fc800078efcff */
[----:B------:R1:W-:Y:S01]  /*70b0*/  LDGSTS.E [R60+0xa000], [R16.64], P1 ;  /* 0x0a000000103c7fae */ /* 0x0003e2000892184c */
[----:B------:R-:W-:Y:S02]  /*70c0*/  ISETP.GE.AND P1, PT, R57, UR7, PT ;  /* 0x0000000739007c0c */ /* 0x000fe4000bf26270 */
[----:B------:R-:W-:Y:S02]  /*70d0*/  ISETP.GE.AND P3, PT, R56, UR7, PT ;  /* 0x0000000738007c0c */ /* 0x000fe4000bf66270 */
[----:B------:R-:W-:Y:S02]  /*70e0*/  LOP3.LUT R56, R114, 0x3c, RZ, 0xfc, !PT ;  /* 0x0000003c72387812 */ /* 0x000fe400078efcff */
[----:B------:R-:W-:Y:S02]  /*70f0*/  ISETP.NE.U32.AND P0, PT, R0, RZ, PT ;  /* 0x000000ff0000720c */ /* 0x000fe40003f05070 */
[----:B------:R-:W-:Y:S02]  /*7100*/  SEL R0, RZ, 0x4, P1 ;  /* 0x00000004ff007807 */ /* 0x000fe40000800000 */
[----:B------:R-:W-:Y:S01]  /*7110*/  ISETP.GE.AND P1, PT, R56, UR7, PT ;  /* 0x0000000738007c0c */ /* 0x000fe2000bf26270 */
[----:B-1----:R-:W-:Y:S01]  /*7120*/  IMAD.WIDE R16, R61, 0x4, R12 ;  /* 0x000000043d107825 */ /* 0x002fe200078e020c */
[----:B------:R-:W-:-:S02]  /*7130*/  LOP3.LUT R56, R114, 0x30, RZ, 0xfc, !PT ;  /* 0x0000003072387812 */ /* 0x000fc400078efcff */
[----:B------:R-:W-:Y:S02]  /*7140*/  SEL R0, R0, RZ, !P2 ;  /* 0x000000ff00007207 */ /* 0x000fe40005000000 */
[----:B------:R1:W-:Y:S01]  /*7150*/  LDGSTS.E [R60+0xb000], [R16.64], P4 ;  /* 0x0b000000103c7fae */ /* 0x0003e2000a12184c */
[----:B------:R-:W-:Y:S01]  /*7160*/  IMAD R56, R56, c[0x0][0x188], RZ ;  /* 0x0000620038387a24 */ /* 0x000fe200078e02ff */
[----:B------:R-:W-:Y:S01]  /*7170*/  LOP3.LUT R67, R114, 0x3c, RZ, 0xfc, !PT ;  /* 0x0000003c72437812 */ /* 0x000fe200078efcff */
[----:B------:R-:W-:Y:S01]  /*7180*/  IMAD R57, R57, c[0x0][0x188], RZ ;  /* 0x0000620039397a24 */ /* 0x000fe200078e02ff */
[----:B-1----:R-:W-:Y:S02]  /*7190*/  SEL R16, RZ, 0x4, P1 ;  /* 0x00000004ff107807 */ /* 0x002fe40000800000 */
[----:B------:R-:W-:Y:S02]  /*71a0*/  ISETP.NE.U32.AND P1, PT, R0, RZ, PT ;  /* 0x000000ff0000720c */ /* 0x000fe40003f25070 */
[----:B------:R-:W-:Y:S01]  /*71b0*/  SEL R0, R16, RZ, !P2 ;  /* 0x000000ff10007207 */ /* 0x000fe20005000000 */
[----:B------:R-:W-:-:S05]  /*71c0*/  IMAD.WIDE R16, R56, 0x4, R12 ;  /* 0x0000000438107825 */ /* 0x000fca00078e020c */
[----:B------:R1:W-:Y:S01]  /*71d0*/  LDGSTS.E [R60+0xc000], [R16.64], P0 ;  /* 0x0c000000103c7fae */ /* 0x0003e2000812184c */
[----:B------:R-:W-:Y:S01]  /*71e0*/  IMAD R67, R67, c[0x0][0x188], RZ ;  /* 0x0000620043437a24 */ /* 0x000fe200078e02ff */
[----:B------:R-:W-:Y:S01]  /*71f0*/  LOP3.LUT R61, R114, 0x2, RZ, 0xfc, !PT ;  /* 0x00000002723d7812 */ /* 0x000fe200078efcff */
[----:B-1----:R-:W-:-:S05]  /*7200*/  IMAD.WIDE R16, R57, 0x4, R12 ;  /* 0x0000000439107825 */ /* 0x002fca00078e020c */
[----:B------:R1:W-:Y:S01]  /*7210*/  LDGSTS.E [R60+0xd000], [R16.64], P1 ;  /* 0x0d000000103c7fae */ /* 0x0003e2000892184c */
[----:B------:R-:W-:-:S03]  /*7220*/  ISETP.GE.AND P0, PT, R61, UR7, PT ;  /* 0x000000073d007c0c */ /* 0x000fc6000bf06270 */
[----:B------:R-:W5:Y:S01]  /*7230*/  LDL R61, [R1+0x80] ;  /* 0x00008000013d7983 */ /* 0x000f620000100800 */
[----:B-1----:R-:W-:-:S03]  /*7240*/  IMAD.WIDE R16, R67, 0x4, R12 ;  /* 0x0000000443107825 */ /* 0x002fc600078e020c */
[----:B------:R-:W5:Y:S01]  /*7250*/  LDL R67, [R1+0xa4] ;  /* 0x0000a40001437983 */ /* 0x000f620000100800 */
[----:B------:R-:W-:Y:S02]  /*7260*/  SEL R2, RZ, 0x4, P3 ;  /* 0x00000004ff027807 */ /* 0x000fe40001800000 */
[----:B------:R-:W-:Y:S02]  /*7270*/  LOP3.LUT R77, R114, 0x6, RZ, 0xfc, !PT ;  /* 0x00000006724d7812 */ /* 0x000fe400078efcff */
[----:B------:R-:W-:Y:S02]  /*7280*/  SEL R2, R2, RZ, !P2 ;  /* 0x000000ff02027207 */ /* 0x000fe40005000000 */
[----:B------:R-:W-:Y:S02]  /*7290*/  LOP3.LUT R56, R114, 0x38, RZ, 0xfc, !PT ;  /* 0x0000003872387812 */ /* 0x000fe400078efcff */
[----:B------:R-:W-:Y:S02]  /*72a0*/  ISETP.NE.U32.AND P4, PT, R0, RZ, PT ;  /* 0x000000ff0000720c */ /* 0x000fe40003f85070 */
[----:B------:R-:W-:-:S02]  /*72b0*/  ISETP.NE.U32.AND P3, PT, R2, RZ, PT ;  /* 0x000000ff0200720c */ /* 0x000fc40003f65070 */
[----:B------:R-:W-:Y:S01]  /*72c0*/  SEL R0, RZ, 0x4, P0 ;  /* 0x00000004ff007807 */ /* 0x000fe20000000000 */
[----:B------:R-:W-:Y:S01]  /*72d0*/  IMAD R79, R114, c[0x0][0x188], RZ ;  /* 0x00006200724f7a24 */ /* 0x000fe200078e02ff */
[----:B------:R-:W-:Y:S01]  /*72e0*/  ISETP.GE.AND P0, PT, R77, UR7, PT ;  /* 0x000000074d007c0c */ /* 0x000fe2000bf06270 */
[----:B------:R-:W-:Y:S02]  /*72f0*/  IMAD.MOV.U32 R77, RZ, RZ, c[0x0][0x188] ;  /* 0x00006200ff4d7624 */ /* 0x000fe400078e00ff */
[----:B------:R-:W-:Y:S02]  /*7300*/  IMAD R56, R56, c[0x0][0x188], RZ ;  /* 0x0000620038387a24 */ /* 0x000fe400078e02ff */
[----:B------:R-:W-:Y:S01]  /*7310*/  IMAD R77, R77, 0x2, R79 ;  /* 0x000000024d4d7824 */ /* 0x000fe200078e024f */
[----:B------:R-:W-:Y:S01]  /*7320*/  SEL R0, R0, RZ, !P2 ;  /* 0x000000ff00007207 */ /* 0x000fe20005000000 */
[----:B------:R-:W-:Y:S01]  /*7330*/  IMAD.WIDE R56, R56, 0x4, R12 ;  /* 0x0000000438387825 */ /* 0x000fe200078e020c */
[----:B------:R-:W-:-:S03]  /*7340*/  SEL R2, RZ, 0x4, P0 ;  /* 0x00000004ff027807 */ /* 0x000fc60000000000 */
[----:B------:R-:W-:Y:S01]  /*7350*/  IMAD.SHL.U32 R77, R77, 0x4, RZ ;  /* 0x000000044d4d7824 */ /* 0x000fe200078e00ff */
[----:B------:R1:W-:Y:S01]  /*7360*/  LDGSTS.E [R60+0xe000], [R56.64], P3 ;  /* 0x0e000000383c7fae */ /* 0x0003e2000992184c */
[----:B------:R-:W-:-:S03]  /*7370*/  ISETP.NE.U32.AND P0, PT, R0, RZ, PT ;  /* 0x000000ff0000720c */ /* 0x000fc60003f05070 */
[----:B------:R1:W-:Y:S01]  /*7380*/  LDGSTS.E [R60+0xf000], [R16.64], P4 ;  /* 0x0f000000103c7fae */ /* 0x0003e2000a12184c */
[----:B------:R-:W-:Y:S01]  /*7390*/  SEL R0, R2, RZ, !P2 ;  /* 0x000000ff02007207 */ /* 0x000fe20005000000 */
[----:B------:R-:W-:-:S03]  /*73a0*/  IMAD.U32 R2, RZ, RZ, UR8 ;  /* 0x00000008ff027e24 */ /* 0x000fc6000f8e00ff */
[----:B------:R-:W-:Y:S02]  /*73b0*/  ISETP.NE.U32.AND P1, PT, R0, RZ, PT ;  /* 0x000000ff0000720c */ /* 0x000fe40003f25070 */
[----:B-1----:R-:W-:Y:S02]  /*73c0*/  IADD3 R16, P3, R77, R12, RZ ;  /* 0x0000000c4d107210 */ /* 0x002fe40007f7e0ff */
[----:B------:R-:W-:-:S05]  /*73d0*/  LOP3.LUT R77, R116, 0x40, RZ, 0x3c, !PT ;  /* 0x00000040744d7812 */ /* 0x000fca00078e3cff */
[----:B------:R-:W-:Y:S02]  /*73e0*/  IMAD R0, R2, 0x10000, R77 ;  /* 0x0001000002007824 */ /* 0x000fe400078e024d */
[----:B----4-:R-:W-:-:S05]  /*73f0*/  IMAD.X R17, R13, 0x1, R78, P3 ;  /* 0x000000010d117824 */ /* 0x010fca00018e064e */
[----:B------:R1:W-:Y:S01]  /*7400*/  LDGSTS.E [R0+0x800], [R16.64], P0 ;  /* 0x0080000010007fae */ /* 0x0003e2000812184c */
[C---:B------:R-:W-:Y:S02]  /*7410*/  LOP3.LUT R60, R114.reuse, 0x16, RZ, 0xfc, !PT ;  /* 0x00000016723c7812 */ /* 0x040fe400078efcff */
[----:B---3--:R-:W-:Y:S02]  /*7420*/  IADD3 R56, P3, R65, R12, RZ ;  /* 0x0000000c41387210 */ /* 0x008fe40007f7e0ff */
[----:B------:R-:W-:-:S04]  /*7430*/  LOP3.LUT R65, R114, 0xa, RZ, 0xfc, !PT ;  /* 0x0000000a72417812 */ /* 0x000fc800078efcff */
[----:B------:R-:W-:Y:S02]  /*7440*/  ISETP.GE.AND P0, PT, R65, UR7, PT ;  /* 0x0000000741007c0c */ /* 0x000fe4000bf06270 */
[----:B------:R-:W3:Y:S02]  /*7450*/  LDL R65, [R1+0x78] ;  /* 0x0000780001417983 */ /* 0x000ee40000100800 */
[----:B------:R-:W-:-:S04]  /*7460*/  SEL R2, RZ, 0x4, P0 ;  /* 0x00000004ff027807 */ /* 0x000fc80000000000 */
[----:B------:R-:W-:Y:S01]  /*7470*/  SEL R2, R2, RZ, !P2 ;  /* 0x000000ff02027207 */ /* 0x000fe20005000000 */
[----:B--2---:R-:W-:Y:S01]  /*7480*/  IMAD.X R57, R13, 0x1, R64, P3 ;  /* 0x000000010d397824 */ /* 0x004fe200018e0640 */
[----:B------:R-:W-:-:S04]  /*7490*/  LOP3.LUT R64, R114, 0xe, RZ, 0xfc, !PT ;  /* 0x0000000e72407812 */ /* 0x000fc800078efcff */
[----:B------:R-:W-:Y:S01]  /*74a0*/  ISETP.GE.AND P0, PT, R64, UR7, PT ;  /* 0x0000000740007c0c */ /* 0x000fe2000bf06270 */
[----:B------:R2:W-:Y:S03]  /*74b0*/  LDGSTS.E [R0+0x1800], [R56.64], P1 ;  /* 0x0180000038007fae */ /* 0x0005e6000892184c */
[----:B-1----:R-:W-:Y:S01]  /*74c0*/  SEL R16, RZ, 0x4, P0 ;  /* 0x00000004ff107807 */ /* 0x002fe20000000000 */
[----:B------:R-:W4:Y:S01]  /*74d0*/  LDL R64, [R1+0xa0] ;  /* 0x0000a00001407983 */ /* 0x000f220000100800 */
[----:B------:R-:W-:Y:S02]  /*74e0*/  ISETP.NE.U32.AND P0, PT, R2, RZ, PT ;  /* 0x000000ff0200720c */ /* 0x000fe40003f05070 */
[----:B------:R-:W-:Y:S02]  /*74f0*/  SEL R2, R16, RZ, !P2 ;  /* 0x000000ff10027207 */ /* 0x000fe40005000000 */
[----:B-----5:R-:W-:-:S02]  /*7500*/  IADD3 R16, P3, R66, R12, RZ ;  /* 0x0000000c42107210 */ /* 0x020fc40007f7e0ff */
[----:B------:R-:W-:-:S03]  /*7510*/  LOP3.LUT R66, R114, 0x12, RZ, 0xfc, !PT ;  /* 0x0000001272427812 */ /* 0x000fc600078efcff */
[----:B------:R-:W-:Y:S01]  /*7520*/  IMAD.X R17, R13, 0x1, R76, P3 ;  /* 0x000000010d117824 */ /* 0x000fe200018e064c */
[----:B------:R-:W-:-:S04]  /*7530*/  ISETP.NE.U32.AND P1, PT, R2, RZ, PT ;  /* 0x000000ff0200720c */ /* 0x000fc80003f25070 */
[----:B------:R1:W-:Y:S01]  /*7540*/  LDGSTS.E [R0+0x2800], [R16.64], P0 ;  /* 0x0280000010007fae */ /* 0x0003e2000812184c */
[----:B------:R-:W-:-:S04]  /*7550*/  ISETP.GE.AND P0, PT, R66, UR7, PT ;  /* 0x0000000742007c0c */ /* 0x000fc8000bf06270 */
[----:B------:R-:W-:Y:S02]  /*7560*/  SEL R2, RZ, 0x4, P0 ;  /* 0x00000004ff027807 */ /* 0x000fe40000000000 */
[----:B------:R-:W-:Y:S02]  /*7570*/  ISETP.GE.AND P0, PT, R60, UR7, PT ;  /* 0x000000073c007c0c */ /* 0x000fe4000bf06270 */
[----:B------:R-:W5:Y:S01]  /*7580*/  LDL R60, [R1+0x70] ;  /* 0x00007000013c7983 */ /* 0x000f620000100800 */
[----:B--2---:R-:W-:-:S05]  /*7590*/  IADD3 R56, P3, R67, R12, RZ ;  /* 0x0000000c43387210 */ /* 0x004fca0007f7e0ff */
[----:B------:R-:W-:Y:S02]  /*75a0*/  IMAD.X R57, R13, 0x1, R61, P3 ;  /* 0x000000010d397824 */ /* 0x000fe400018e063d */
[----:B------:R-:W2:Y:S01]  /*75b0*/  LDL R61, [R1+0x9c] ;  /* 0x00009c00013d7983 */ /* 0x000ea20000100800 */
[----:B------:R-:W-:Y:S02]  /*75c0*/  LOP3.LUT R66, R114, 0x1a, RZ, 0xfc, !PT ;  /* 0x0000001a72427812 */ /* 0x000fe400078efcff */
[----:B------:R-:W-:Y:S01]  /*75d0*/  SEL R2, R2, RZ, !P2 ;  /* 0x000000ff02027207 */ /* 0x000fe20005000000 */
[----:B------:R3:W-:Y:S01]  /*75e0*/  LDGSTS.E [R0+0x3800], [R56.64], P1 ;  /* 0x0380000038007fae */ /* 0x0007e2000892184c */
[----:B-1----:R-:W-:Y:S02]  /*75f0*/  SEL R16, RZ, 0x4, P0 ;  /* 0x00000004ff107807 */ /* 0x002fe40000000000 */
[----:B------:R-:W-:Y:S02]  /*7600*/  ISETP.GE.AND P0, PT, R66, UR7, PT ;  /* 0x0000000742007c0c */ /* 0x000fe4000bf06270 */
[----:B------:R-:W-:-:S02]  /*7610*/  LOP3.LUT R66, R114, 0x1e, RZ, 0xfc, !PT ;  /* 0x0000001e72427812 */ /* 0x000fc400078efcff */
[----:B------:R-:W-:Y:S02]  /*7620*/  ISETP.NE.U32.AND P3, PT, R2, RZ, PT ;  /* 0x000000ff0200720c */ /* 0x000fe40003f65070 */
[----:B------:R-:W-:Y:S02]  /*7630*/  SEL R16, R16, RZ, !P2 ;  /* 0x000000ff10107207 */ /* 0x000fe40005000000 */
[----:B------:R-:W-:Y:S02]  /*7640*/  SEL R2, RZ, 0x4, P0 ;  /* 0x00000004ff027807 */ /* 0x000fe40000000000 */
[----:B------:R-:W-:Y:S02]  /*7650*/  ISETP.GE.AND P0, PT, R66, UR7, PT ;  /* 0x0000000742007c0c */ /* 0x000fe4000bf06270 */
[----:B------:R-:W-:Y:S02]  /*7660*/  LOP3.LUT R66, R114, 0x22, RZ, 0xfc, !PT ;  /* 0x0000002272427812 */ /* 0x000fe400078efcff */
[----:B------:R-:W-:-:S02]  /*7670*/  ISETP.NE.U32.AND P1, PT, R16, RZ, PT ;  /* 0x000000ff1000720c */ /* 0x000fc40003f25070 */
[----:B------:R-:W-:Y:S02]  /*7680*/  SEL R2, R2, RZ, !P2 ;  /* 0x000000ff02027207 */ /* 0x000fe40005000000 */
[----:B------:R-:W-:Y:S02]  /*7690*/  SEL R16, RZ, 0x4, P0 ;  /* 0x00000004ff107807 */ /* 0x000fe40000000000 */
[----:B------:R-:W-:Y:S02]  /*76a0*/  ISETP.GE.AND P0, PT, R66, UR7, PT ;  /* 0x0000000742007c0c */ /* 0x000fe4000bf06270 */
[----:B------:R-:W-:Y:S02]  /*76b0*/  ISETP.NE.U32.AND P6, PT, R2, RZ, PT ;  /* 0x000000ff0200720c */ /* 0x000fe40003fc5070 */
[----:B------:R-:W-:Y:S02]  /*76c0*/  SEL R2, R16, RZ, !P2 ;  /* 0x000000ff10027207 */ /* 0x000fe40005000000 */
[----:B------:R-:W-:-:S02]  /*76d0*/  SEL R17, RZ, 0x4, P0 ;  /* 0x00000004ff117807 */ /* 0x000fc40000000000 */
[----:B------:R-:W-:Y:S02]  /*76e0*/  ISETP.NE.U32.AND P4, PT, R2, RZ, PT ;  /* 0x000000ff0200720c */ /* 0x000fe40003f85070 */
[----:B------:R-:W-:Y:S01]  /*76f0*/  SEL R2, R17, RZ, !P2 ;  /* 0x000000ff11027207 */ /* 0x000fe20005000000 */
[----:B------:R-:W1:Y:S03]  /*7700*/  S2R R107, SR_TID.X ;  /* 0x00000000006b7919 */ /* 0x000e660000002100 */
[----:B------:R-:W-:Y:S01]  /*7710*/  ISETP.NE.U32.AND P5, PT, R2, RZ, PT ;  /* 0x000000ff0200720c */ /* 0x000fe20003fa5070 */
[-C--:B------:R-:W-:Y:S08]  /*7720*/  HMMA.1688.F32.TF32 R28, R88, R58.reuse, R28 ;  /* 0x0000003a581c723c */ /* 0x080ff0000008101c */
[C---:B------:R-:W-:Y:S01]  /*7730*/  HMMA.1688.F32.TF32 R44, R8.reuse, R58, R44 ;  /* 0x0000003a082c723c */ /* 0x040fe2000008102c */
[----:B------:R-:W-:Y:S01]  /*7740*/  LOP3.LUT R66, R114, 0x2e, RZ, 0xfc, !PT ;  /* 0x0000002e72427812 */ /* 0x000fe200078efcff */
[----:B------:R-:W1:Y:S06]  /*7750*/  S2R R106, SR_TID.X ;  /* 0x00000000006a7919 */ /* 0x000e6c0000002100 */
[C---:B------:R-:W-:Y:S08]  /*7760*/  HMMA.1688.F32.TF32 R40, R8.reuse, R62, R40 ;  /* 0x0000003e0828723c */ /* 0x040ff00000081028 */
[C---:B------:R-:W-:Y:S08]  /*7770*/  HMMA.1688.F32.TF32 R52, R8.reuse, R18, R52 ;  /* 0x000000120834723c */ /* 0x040ff00000081034 */
[----:B------:R-:W-:Y:S08]  /*7780*/  HMMA.1688.F32.TF32 R48, R8, R14, R48 ;  /* 0x0000000e0830723c */ /* 0x000ff00000081030 */
[----:B------:R-:W-:Y:S01]  /*7790*/  HMMA.1688.F32.TF32 R24, R88, R62, R24 ;  /* 0x0000003e5818723c */ /* 0x000fe20000081018 */
[----:B------:R-:W-:-:S04]  /*77a0*/  IMAD R66, R66, c[0x0][0x188], RZ ;  /* 0x0000620042427a24 */ /* 0x000fc800078e02ff */
[----:B------:R-:W-:-:S03]  /*77b0*/  IMAD.WIDE R10, R66, 0x4, R12 ;  /* 0x00000004420a7825 */ /* 0x000fc600078e020c */
[C---:B------:R-:W-:Y:S08]  /*77c0*/  HMMA.1688.F32.TF32 R36, R88.reuse, R14, R36 ;  /* 0x0000000e5824723c */ /* 0x040ff00000081024 */
[----:B------:R-:W-:Y:S01]  /*77d0*/  HMMA.1688.F32.TF32 R32, R88, R18, R32 ;  /* 0x000000125820723c */ /* 0x000fe20000081020 */
[----:B-1----:R-:W-:Y:S02]  /*77e0*/  LOP3.LUT R82, R106, 0x1c0, RZ, 0xc0, !PT ;  /* 0x000001c06a527812 */ /* 0x002fe400078ec0ff */
[----:B----4-:R-:W-:-:S05]  /*77f0*/  IADD3 R16, P0, R64, R12, RZ ;  /* 0x0000000c40107210 */ /* 0x010fca0007f1e0ff */
[----:B---3--:R-:W-:Y:S01]  /*7800*/  IMAD.X R17, R13, 0x1, R65, P0 ;  /* 0x000000010d117824 */ /* 0x008fe200000e0641 */
[----:B------:R-:W-:-:S04]  /*7810*/  LOP3.LUT R65, R114, 0x2a, RZ, 0xfc, !PT ;  /* 0x0000002a72417812 */ /* 0x000fc800078efcff */
[----:B------:R1:W-:Y:S01]  /*7820*/  LDGSTS.E [R0+0x4800], [R16.64], P3 ;  /* 0x0480000010007fae */ /* 0x0003e2000992184c */
[----:B------:R-:W-:Y:S02]  /*7830*/  ISETP.GE.AND P3, PT, R65, UR7, PT ;  /* 0x0000000741007c0c */ /* 0x000fe4000bf66270 */
[----:B------:R-:W-:Y:S02]  /*7840*/  LOP3.LUT R64, R114, 0x26, RZ, 0xfc, !PT ;  /* 0x0000002672407812 */ /* 0x000fe400078efcff */
[----:B-1----:R-:W-:Y:S02]  /*7850*/  SEL R17, RZ, 0x4, P3 ;  /* 0x00000004ff117807 */ /* 0x002fe40001800000 */
[----:B------:R-:W-:Y:S02]  /*7860*/  ISETP.GE.AND P0, PT, R64, UR7, PT ;  /* 0x0000000740007c0c */ /* 0x000fe4000bf06270 */
[----:B------:R-:W-:Y:S02]  /*7870*/  SEL R57, R17, RZ, !P2 ;  /* 0x000000ff11397207 */ /* 0x000fe40005000000 */
[----:B------:R-:W-:-:S02]  /*7880*/  LOP3.LUT R64, R114, 0x2e, RZ, 0xfc, !PT ;  /* 0x0000002e72407812 */ /* 0x000fc400078efcff */
[----:B------:R-:W-:Y:S02]  /*7890*/  SEL R2, RZ, 0x4, P0 ;  /* 0x00000004ff027807 */ /* 0x000fe40000000000 */
[----:B------:R-:W-:-:S04]  /*78a0*/  ISETP.GE.AND P0, PT, R64, UR7, PT ;  /* 0x0000000740007c0c */ /* 0x000fc8000bf06270 */
[----:B------:R-:W-:-:S04]  /*78b0*/  SEL R56, RZ, 0x4, P0 ;  /* 0x00000004ff387807 */ /* 0x000fc80000000000 */
[----:B------:R-:W-:Y:S02]  /*78c0*/  SEL R56, R56, RZ, !P2 ;  /* 0x000000ff38387207 */ /* 0x000fe40005000000 */
[----:B------:R-:W-:Y:S02]  /*78d0*/  ISETP.NE.U32.AND P0, PT, R57, RZ, PT ;  /* 0x000000ff3900720c */ /* 0x000fe40003f05070 */
[----:B------:R-:W-:Y:S02]  /*78e0*/  SEL R2, R2, RZ, !P2 ;  /* 0x000000ff02027207 */ /* 0x000fe40005000000 */
[----:B--2---:R-:W-:-:S05]  /*78f0*/  IADD3 R16, P3, R61, R12, RZ ;  /* 0x0000000c3d107210 */ /* 0x004fca0007f7e0ff */
[----:B-----5:R-:W-:Y:S01]  /*7900*/  IMAD.X R17, R13, 0x1, R60, P3 ;  /* 0x000000010d117824 */ /* 0x020fe200018e063c */
[C---:B------:R-:W-:Y:S02]  /*7910*/  LOP3.LUT R60, R114.reuse, 0x1a, RZ, 0xfc, !PT ;  /* 0x0000001a723c7812 */ /* 0x040fe400078efcff */
[----:B------:R-:W-:Y:S02]  /*7920*/  LOP3.LUT R61, R114, 0x1e, RZ, 0xfc, !PT ;  /* 0x0000001e723d7812 */ /* 0x000fe400078efcff */
[----:B------:R1:W-:Y:S01]  /*7930*/  LDGSTS.E [R0+0x5800], [R16.64], P1 ;  /* 0x0580000010007fae */ /* 0x0003e2000892184c */
[----:B------:R-:W-:Y:S02]  /*7940*/  IMAD R60, R60, c[0x0][0x188], RZ ;  /* 0x000062003c3c7a24 */ /* 0x000fe400078e02ff */
[----:B------:R-:W-:Y:S01]  /*7950*/  IMAD R61, R61, c[0x0][0x188], RZ ;  /* 0x000062003d3d7a24 */ /* 0x000fe200078e02ff */
[----:B------:R-:W-:Y:S01]  /*7960*/  ISETP.NE.U32.AND P1, PT, R56, RZ, PT ;  /* 0x000000ff3800720c */ /* 0x000fe20003f25070 */
[----:B-1----:R-:W-:Y:S01]  /*7970*/  IMAD.WIDE R16, R60, 0x4, R12 ;  /* 0x000000043c107825 */ /* 0x002fe200078e020c */
[----:B------:R-:W-:-:S03]  /*7980*/  LOP3.LUT R60, R114, 0x22, RZ, 0xfc, !PT ;  /* 0x00000022723c7812 */ /* 0x000fc600078efcff */
[--C-:B------:R-:W-:Y:S01]  /*7990*/  IMAD.WIDE R56, R61, 0x4, R12.reuse ;  /* 0x000000043d387825 */ /* 0x100fe200078e020c */
[----:B------:R1:W-:Y:S03]  /*79a0*/  LDGSTS.E [R0+0x6800], [R16.64], P6 ;  /* 0x0680000010007fae */ /* 0x0003e6000b12184c */
[----:B------:R-:W-:Y:S01]  /*79b0*/  IMAD R60, R60, c[0x0][0x188], RZ ;  /* 0x000062003c3c7a24 */ /* 0x000fe200078e02ff */
[----:B------:R2:W-:Y:S03]  /*79c0*/  LDGSTS.E [R0+0x7800], [R56.64], P4 ;  /* 0x0780000038007fae */ /* 0x0005e6000a12184c */
[----:B------:R-:W-:Y:S01]  /*79d0*/  IMAD.WIDE R58, R60, 0x4, R12 ;  /* 0x000000043c3a7825 */ /* 0x000fe200078e020c */
[C---:B------:R-:W-:Y:S02]  /*79e0*/  LOP3.LUT R60, R114.reuse, 0x36, RZ, 0xfc, !PT ;  /* 0x00000036723c7812 */ /* 0x040fe400078efcff */
[----:B------:R-:W-:-:S02]  /*79f0*/  LOP3.LUT R61, R114, 0x32, RZ, 0xfc, !PT ;  /* 0x00000032723d7812 */ /* 0x000fc400078efcff */
[----:B------:R-:W-:Y:S01]  /*7a00*/  ISETP.GE.AND P4, PT, R60, UR7, PT ;  /* 0x000000073c007c0c */ /* 0x000fe2000bf86270 */
[----:B------:R3:W-:Y:S01]  /*7a10*/  LDGSTS.E [R0+0x8800], [R58.64], P5 ;  /* 0x088000003a007fae */ /* 0x0007e2000a92184c */
[----:B------:R-:W-:Y:S02]  /*7a20*/  LOP3.LUT R60, R114, 0x3a, RZ, 0xfc, !PT ;  /* 0x0000003a723c7812 */ /* 0x000fe400078efcff */
[----:B------:R-:W-:Y:S02]  /*7a30*/  ISETP.GE.AND P6, PT, R61, UR7, PT ;  /* 0x000000073d007c0c */ /* 0x000fe4000bfc6270 */
[----:B------:R-:W-:Y:S02]  /*7a40*/  ISETP.GE.AND P5, PT, R60, UR7, PT ;  /* 0x000000073c007c0c */ /* 0x000fe4000bfa6270 */
[----:B------:R-:W-:Y:S02]  /*7a50*/  LOP3.LUT R60, R107, 0x3f, RZ, 0xc0, !PT ;  /* 0x0000003f6b3c7812 */ /* 0x000fe400078ec0ff */
[----:B------:R-:W-:-:S02]  /*7a60*/  ISETP.NE.U32.AND P3, PT, R2, RZ, PT ;  /* 0x000000ff0200720c */ /* 0x000fc40003f65070 */
[----:B------:R-:W-:Y:S02]  /*7a70*/  SEL R2, RZ, 0x4, P6 ;  /* 0x00000004ff027807 */ /* 0x000fe40003000000 */
[----:B-1----:R-:W-:Y:S02]  /*7a80*/  SEL R16, RZ, 0x4, P4 ;  /* 0x00000004ff107807 */ /* 0x002fe40002000000 */
[----:B------:R-:W-:Y:S02]  /*7a90*/  LOP3.LUT R61, R114, 0x3e, RZ, 0xfc, !PT ;  /* 0x0000003e723d7812 */ /* 0x000fe400078efcff */
[----:B------:R-:W-:Y:S02]  /*7aa0*/  ISETP.GE.AND P4, PT, R60, UR7, PT ;  /* 0x000000073c007c0c */ /* 0x000fe4000bf86270 */
[----:B------:R-:W-:Y:S02]  /*7ab0*/  LOP3.LUT R60, R114, 0x26, RZ, 0xfc, !PT ;  /* 0x00000026723c7812 */ /* 0x000fe400078efcff */
[----:B------:R-:W-:-:S02]  /*7ac0*/  SEL R2, R2, RZ, !P2 ;  /* 0x000000ff02027207 */ /* 0x000fc40005000000 */
[----:B------:R-:W-:Y:S01]  /*7ad0*/  ISETP.GE.AND P6, PT, R61, UR7, PT ;  /* 0x000000073d007c0c */ /* 0x000fe2000bfc6270 */
[----:B------:R-:W-:Y:S01]  /*7ae0*/  IMAD R60, R60, c[0x0][0x188], RZ ;  /* 0x000062003c3c7a24 */ /* 0x000fe200078e02ff */
[----:B------:R-:W-:Y:S01]  /*7af0*/  SEL R16, R16, RZ, !P2 ;  /* 0x000000ff10107207 */ /* 0x000fe20005000000 */
[----:B------:R-:W4:Y:S01]  /*7b00*/  LDL.LU R61, [R1+0x58] ;  /* 0x00005800013d7983 */ /* 0x000f220000300800 */
[----:B--2---:R-:W-:Y:S02]  /*7b10*/  SEL R57, RZ, 0x4, P5 ;  /* 0x00000004ff397807 */ /* 0x004fe40002800000 */
[----:B------:R-:W-:Y:S01]  /*7b20*/  ISETP.NE.U32.AND P5, PT, R2, RZ, PT ;  /* 0x000000ff0200720c */ /* 0x000fe20003fa5070 */
[----:B------:R-:W2:Y:S01]  /*7b30*/  LDL.LU R63, [R1+0x48] ;  /* 0x00004800013f7983 */ /* 0x000ea20000300800 */
[----:B------:R-:W-:Y:S02]  /*7b40*/  LOP3.LUT R64, R114, 0x2a, RZ, 0xfc, !PT ;  /* 0x0000002a72407812 */ /* 0x000fe400078efcff */
[----:B------:R-:W-:Y:S01]  /*7b50*/  SEL R2, RZ, 0x4, P6 ;  /* 0x00000004ff027807 */ /* 0x000fe20003000000 */
[----:B------:R-:W5:Y:S01]  /*7b60*/  LDL.LU R62, [R1+0x50] ;  /* 0x00005000013e7983 */ /* 0x000f620000300800 */
[----:B------:R-:W-:Y:S01]  /*7b70*/  ISETP.NE.U32.AND P6, PT, R16, RZ, PT ;  /* 0x000000ff1000720c */ /* 0x000fe20003fc5070 */
[----:B------:R-:W-:-:S02]  /*7b80*/  IMAD.WIDE R16, R60, 0x4, R12 ;  /* 0x000000043c107825 */ /* 0x000fc400078e020c */
[----:B------:R-:W2:Y:S02]  /*7b90*/  LDL.LU R60, [R1+0x44] ;  /* 0x00004400013c7983 */ /* 0x000ea40000300800 */
[----:B------:R-:W-:Y:S02]  /*7ba0*/  IMAD R64, R64, c[0x0][0x188], RZ ;  /* 0x0000620040407a24 */ /* 0x000fe400078e02ff */
[----:B------:R1:W-:Y:S01]  /*7bb0*/  LDGSTS.E [R0+0x9800], [R16.64], P3 ;  /* 0x0980000010007fae */ /* 0x0003e2000992184c */
[----:B------:R-:W-:-:S03]  /*7bc0*/  SEL R56, RZ, 0x4, P4 ;  /* 0x00000004ff387807 */ /* 0x000fc60002000000 */
[----:B---3--:R-:W3:Y:S01]  /*7bd0*/  LDL.LU R59, [R1+0x4c] ;  /* 0x00004c00013b7983 */ /* 0x008ee20000300800 */
[----:B------:R-:W-:-:S03]  /*7be0*/  SEL R2, R2, RZ, !P2 ;  /* 0x000000ff02027207 */ /* 0x000fc60005000000 */
[----:B------:R-:W2:Y:S01]  /*7bf0*/  LDL.LU R58, [R1+0x54] ;  /* 0x00005400013a7983 */ /* 0x000ea20000300800 */
[--C-:B-1----:R-:W-:Y:S01]  /*7c00*/  IMAD.WIDE R16, R64, 0x4, R12.reuse ;  /* 0x0000000440107825 */ /* 0x102fe200078e020c */
[----:B------:R-:W-:Y:S02]  /*7c10*/  LOP3.LUT R64, R114, 0x32, RZ, 0xfc, !PT ;  /* 0x0000003272407812 */ /* 0x000fe400078efcff */
[----:B------:R-:W3:Y:S03]  /*7c20*/  LDL.LU R65, [R1+0x40] ;  /* 0x0000400001417983 */ /* 0x000ee60000300800 */
[----:B------:R-:W-:Y:S01]  /*7c30*/  IMAD R64, R64, c[0x0][0x188], RZ ;  /* 0x0000620040407a24 */ /* 0x000fe200078e02ff */
[----:B------:R-:W-:Y:S01]  /*7c40*/  SEL R56, R56, RZ, !P2 ;  /* 0x000000ff38387207 */ /* 0x000fe20005000000 */
[----:B------:R-:W3:Y:S02]  /*7c50*/  LDL.LU R18, [R1+0x3c] ;  /* 0x00003c0001127983 */ /* 0x000ee40000300800 */
[--C-:B------:R-:W-:Y:S01]  /*7c60*/  IMAD.WIDE R8, R64, 0x4, R12.reuse ;  /* 0x0000000440087825 */ /* 0x100fe200078e020c */
[----:B------:R-:W-:Y:S01]  /*7c70*/  LOP3.LUT R64, R114, 0x36, RZ, 0xfc, !PT ;  /* 0x0000003672407812 */ /* 0x000fe200078efcff */
[----:B------:R-:W3:Y:S04]  /*7c80*/  LDL.LU R19, [R1+0x34] ;  /* 0x0000340001137983 */ /* 0x000ee80000300800 */
[----:B------:R-:W-:Y:S01]  /*7c90*/  IMAD R64, R64, c[0x0][0x188], RZ ;  /* 0x0000620040407a24 */ /* 0x000fe200078e02ff */
[----:B------:R-:W-:Y:S01]  /*7ca0*/  ISETP.NE.U32.AND P3, PT, R2, RZ, PT ;  /* 0x000000ff0200720c */ /* 0x000fe20003f65070 */
[----:B------:R-:W3:Y:S02]  /*7cb0*/  LDL.LU R67, [R1+0x38] ;  /* 0x0000380001437983 */ /* 0x000ee40000300800 */
[----:B------:R-:W-:Y:S01]  /*7cc0*/  IMAD.WIDE R14, R64, 0x4, R12 ;  /* 0x00000004400e7825 */ /* 0x000fe200078e020c */
[----:B------:R-:W-:Y:S01]  /*7cd0*/  LOP3.LUT R64, R114, 0x3a, RZ, 0xfc, !PT ;  /* 0x0000003a72407812 */ /* 0x000fe200078efcff */
[----:B------:R1:W-:Y:S01]  /*7ce0*/  LDGSTS.E [R0+0xa800], [R16.64], P0 ;  /* 0x0a80000010007fae */ /* 0x0003e2000812184c */
[----:B------:R-:W-:Y:S01]  /*7cf0*/  SEL R57, R57, RZ, !P2 ;  /* 0x000000ff39397207 */ /* 0x000fe20005000000 */
[----:B------:R-:W-:Y:S01]  /*7d00*/  IMAD.U32 R2, RZ, RZ, UR5 ;  /* 0x00000005ff027e24 */ /* 0x000fe2000f8e00ff */
[----:B------:R-:W-:Y:S01]  /*7d10*/  ISETP.NE.U32.AND P2, PT, R56, RZ, PT ;  /* 0x000000ff3800720c */ /* 0x000fe20003f45070 */
[----:B------:R-:W-:Y:S01]  /*7d20*/  IMAD R64, R64, c[0x0][0x188], RZ ;  /* 0x0000620040407a24 */ /* 0x000fe200078e02ff */
[----:B------:R-:W3:Y:S04]  /*7d30*/  LDL.LU R56, [R1+0x2c] ;  /* 0x00002c0001387983 */ /* 0x000ee80000300800 */
[----:B------:R-:W3:Y:S04]  /*7d40*/  LDL.LU R77, [R1+0x28] ;  /* 0x00002800014d7983 */ /* 0x000ee80000300800 */
[----:B------:R-:W3:Y:S04]  /*7d50*/  LDL.LU R76, [R1+0x30] ;  /* 0x00003000014c7983 */ /* 0x000ee80000300800 */
[----:B------:R1:W-:Y:S01]  /*7d60*/  LDGSTS.E [R0+0xb800], [R10.64], P1 ;  /* 0x0b8000000a007fae */ /* 0x0003e2000892184c */
[----:B------:R-:W-:-:S03]  /*7d70*/  LEA R2, P1, R2, R12, 0x2 ;  /* 0x0000000c02027211 */ /* 0x000fc600078210ff */
[----:B------:R1:W-:Y:S04]  /*7d80*/  LDGSTS.E [R0+0xc800], [R8.64], P5 ;  /* 0x0c80000008007fae */ /* 0x0003e8000a92184c */
[----:B-1----:R-:W3:Y:S04]  /*7d90*/  LDL.LU R17, [R1+0x24] ;  /* 0x0000240001117983 */ /* 0x002ee80000300800 */
[----:B------:R-:W3:Y:S01]  /*7da0*/  LDL.LU R78, [R1+0x20] ;  /* 0x00002000014e7983 */ /* 0x000ee20000300800 */
[----:B------:R-:W-:Y:S01]  /*7db0*/  IMAD.WIDE R8, R64, 0x4, R12 ;  /* 0x0000000440087825 */ /* 0x000fe200078e020c */
[----:B------:R-:W-:-:S02]  /*7dc0*/  LOP3.LUT R64, R114, 0x3e, RZ, 0xfc, !PT ;  /* 0x0000003e72407812 */ /* 0x000fc400078efcff */
[----:B------:R1:W-:Y:S01]  /*7dd0*/  STL [R1+0x64], R2 ;  /* 0x0000640201007387 */ /* 0x0003e20000100800 */
[----:B------:R-:W-:Y:S02]  /*7de0*/  ISETP.NE.U32.AND P4, PT, R57, RZ, PT ;  /* 0x000000ff3900720c */ /* 0x000fe40003f85070 */
[----:B------:R-:W-:Y:S01]  /*7df0*/  LOP3.LUT R107, R106, 0x1ff, RZ, 0xc0, !PT ;  /* 0x000001ff6a6b7812 */ /* 0x000fe200078ec0ff */
[----:B------:R-:W-:Y:S01]  /*7e00*/  IMAD R64, R64, c[0x0][0x188], RZ ;  /* 0x0000620040407a24 */ /* 0x000fe200078e02ff */
[----:B------:R-:W3:Y:S04]  /*7e10*/  LDL.LU R57, [R1+0x1c] ;  /* 0x00001c0001397983 */ /* 0x000ee80000300800 */
[----:B------:R-:W3:Y:S01]  /*7e20*/  LDL.LU R79, [R1+0x18] ;  /* 0x00001800014f7983 */ /* 0x000ee20000300800 */
[----:B-1----:R-:W-:Y:S01]  /*7e30*/  IADD3.X R2, R13, UR9, RZ, P1, !PT ;  /* 0x000000090d027c10 */ /* 0x002fe20008ffe4ff */
[----:B------:R-:W-:Y:S01]  /*7e40*/  IMAD.WIDE R12, R64, 0x4, R12 ;  /* 0x00000004400c7825 */ /* 0x000fe200078e020c */
[----:B------:R-:W-:Y:S01]  /*7e50*/  SHF.R.U32.HI R82, RZ, 0x2, R82 ;  /* 0x00000002ff527819 */ /* 0x000fe20000011652 */
[----:B------:R1:W-:Y:S04]  /*7e60*/  LDGSTS.E [R0+0xd800], [R14.64], P6 ;  /* 0x0d8000000e007fae */ /* 0x0003e8000b12184c */
[----:B------:R1:W-:Y:S01]  /*7e70*/  STL [R1+0x60], R2 ;  /* 0x0000600201007387 */ /* 0x0003e20000100800 */
[----:B------:R-:W-:-:S03]  /*7e80*/  IMAD.SHL.U32 R66, R107, 0x4, RZ ;  /* 0x000000046b427824 */ /* 0x000fc600078e00ff */
[----:B------:R-:W3:Y:S04]  /*7e90*/  LDL.LU R81, [R1+0x8] ;  /* 0x0000080001517983 */ /* 0x000ee80000300800 */
[----:B------:R-:W3:Y:S04]  /*7ea0*/  LDL.LU R80, [R1+0x10] ;  /* 0x0000100001507983 */ /* 0x000ee80000300800 */
[----:B------:R-:W3:Y:S04]  /*7eb0*/  LDL.LU R64, [R1+0xc] ;  /* 0x00000c0001407983 */ /* 0x000ee80000300800 */
[----:B------:R-:W3:Y:S01]  /*7ec0*/  LDL.LU R16, [R1+0x14] ;  /* 0x0000140001107983 */ /* 0x000ee20000300800 */
[----:B------:R-:W-:Y:S01]  /*7ed0*/  LOP3.LUT R66, R66, R82, RZ, 0x3c, !PT ;  /* 0x0000005242427212 */ /* 0x000fe200078e3cff */
[----:B-1----:R-:W-:-:S02]  /*7ee0*/  IMAD.U32 R2, RZ, RZ, UR8 ;  /* 0x00000008ff027e24 */ /* 0x002fc4000f8e00ff */
[----:B------:R-:W3:Y:S04]  /*7ef0*/  LDL.LU R82, [R1] ;  /* 0x0000000001527983 */ /* 0x000ee80000300800 */
[----:B------:R1:W-:Y:S04]  /*7f00*/  LDGSTS.E [R0+0xe800], [R8.64], P4 ;  /* 0x0e80000008007fae */ /* 0x0003e8000a12184c */
[----:B------:R1:W-:Y:S04]  /*7f10*/  LDGSTS.E [R0+0xf800], [R12.64], P3 ;  /* 0x0f8000000c007fae */ /* 0x0003e8000992184c */
[----:B------:R-:W0:Y:S01]  /*7f20*/  LDGDEPBAR ;  /* 0x00000000000079af */ /* 0x000e220000000000 */
[----:B-1----:R-:W-:-:S03]  /*7f30*/  IMAD R0, R2, 0x8000, R66 ;  /* 0x0000800002007824 */ /* 0x002fc600078e0242 */
[----:B------:R-:W3:Y:S01]  /*7f40*/  LDL.LU R66, [R1+0x4] ;  /* 0x0000040001427983 */ /* 0x000ee20000300800 */
[----:B------:R-:W-:-:S05]  /*7f50*/  IMAD.MOV.U32 R107, RZ, RZ, 0x3f ;  /* 0x0000003fff6b7424 */ /* 0x000fca00078e00ff */
[----:B------:R-:W-:Y:S01]  /*7f60*/  IADD3 R107, R107, c[0x0][0x180], RZ ;  /* 0x000060006b6b7a10 */ /* 0x000fe20007ffe0ff */
[----:B------:R-:W-:Y:S02]  /*7f70*/  UIADD3 UR4, UR4, 0x1, URZ ;  /* 0x0000000104047890 */ /* 0x000fe4000fffe03f */
[----:B------:R-:W-:Y:S01]  /*7f80*/  UIADD3 UR7, UR7, -0x40, URZ ;  /* 0xffffffc007077890 */ /* 0x000fe2000fffe03f */
[C---:B----4-:R-:W-:Y:S02]  /*7f90*/  IADD3 R10, P0, R3.reuse, R61, RZ ;  /* 0x0000003d030a7210 */ /* 0x050fe40007f1e0ff */
[----:B-----5:R-:W-:-:S03]  /*7fa0*/  IADD3 R8, P1, R3, R62, RZ ;  /* 0x0000003e03087210 */ /* 0x020fc60007f3e0ff */
[--C-:B--2---:R-:W-:Y:S01]  /*7fb0*/  IMAD.X R11, R58, 0x1, R112.reuse, P0 ;  /* 0x000000013a0b7824 */ /* 0x104fe200000e0670 */
[----:B------:R-:W-:Y:S01]  /*7fc0*/  IADD3 R12, P0, R3, R63, RZ ;  /* 0x0000003f030c7210 */ /* 0x000fe20007f1e0ff */
[----:B---3--:R-:W-:-:S03]  /*7fd0*/  IMAD.X R9, R59, 0x1, R112, P1 ;  /* 0x000000013b097824 */ /* 0x008fc600008e0670 */
[----:B------:R1:W-:Y:S01]  /*7fe0*/  LDGSTS.E [R0+0x20000], [R10.64], P2 ;  /* 0x200000000a007fae */ /* 0x0003e2000912184c */
[----:B------:R-:W-:-:S03]  /*7ff0*/  IMAD.X R13, R60, 0x1, R112, P0 ;  /* 0x000000013c0d7824 */ /* 0x000fc600000e0670 */
[----:B------:R2:W-:Y:S04]  /*8000*/  LDGSTS.E [R0+0x20800], [R8.64], P2 ;  /* 0x2080000008007fae */ /* 0x0005e8000912184c */
[----:B------:R3:W-:Y:S01]  /*8010*/  LDGSTS.E [R0+0x21000], [R12.64], P2 ;  /* 0x210000000c007fae */ /* 0x0007e2000912184c */
[C---:B-1----:R-:W-:Y:S02]  /*8020*/  IADD3 R10, P1, R3.reuse, R65, RZ ;  /* 0x00000041030a7210 */ /* 0x042fe40007f3e0ff */
[----:B--2---:R-:W-:-:S03]  /*8030*/  IADD3 R8, P0, R3, R67, RZ ;  /* 0x0000004303087210 */ /* 0x004fc60007f1e0ff */
[--C-:B------:R-:W-:Y:S02]  /*8040*/  IMAD.X R11, R18, 0x1, R112.reuse, P1 ;  /* 0x00000001120b7824 */ /* 0x100fe400008e0670 */
[----:B------:R-:W-:-:S03]  /*8050*/  IMAD.X R9, R19, 0x1, R112, P0 ;  /* 0x0000000113097824 */ /* 0x000fc600000e0670 */
[----:B------:R1:W-:Y:S04]  /*8060*/  LDGSTS.E [R0+0x21800], [R10.64], P2 ;  /* 0x218000000a007fae */ /* 0x0003e8000912184c */
[----:B------:R2:W-:Y:S01]  /*8070*/  LDGSTS.E [R0+0x22000], [R8.64], P2 ;  /* 0x2200000008007fae */ /* 0x0005e2000912184c */
[C---:B---3--:R-:W-:Y:S02]  /*8080*/  IADD3 R12, P1, R3.reuse, R76, RZ ;  /* 0x0000004c030c7210 */ /* 0x048fe40007f3e0ff */
[----:B-1----:R-:W-:-:S03]  /*8090*/  IADD3 R10, P0, R3, R77, RZ ;  /* 0x0000004d030a7210 */ /* 0x002fc60007f1e0ff */
[----:B------:R-:W-:-:S05]  /*80a0*/  IMAD.X R13, R56, 0x1, R112, P1 ;  /* 0x00000001380d7824 */ /* 0x000fca00008e0670 */
[----:B------:R1:W-:Y:S01]  /*80b0*/  LDGSTS.E [R0+0x22800], [R12.64], P2 ;  /* 0x228000000c007fae */ /* 0x0003e2000912184c */
[----:B------:R-:W-:Y:S01]  /*80c0*/  IMAD.X R11, R17, 0x1, R112, P0 ;  /* 0x00000001110b7824 */ /* 0x000fe200000e0670 */
[----:B--2---:R-:W-:-:S04]  /*80d0*/  IADD3 R8, P1, R3, R78, RZ ;  /* 0x0000004e03087210 */ /* 0x004fc80007f3e0ff */
[----:B------:R2:W-:Y:S01]  /*80e0*/  LDGSTS.E [R0+0x23000], [R10.64], P2 ;  /* 0x230000000a007fae */ /* 0x0005e2000912184c */
[----:B------:R-:W-:Y:S01]  /*80f0*/  IMAD.X R9, R57, 0x1, R112, P1 ;  /* 0x0000000139097824 */ /* 0x000fe200008e0670 */
[----:B-1----:R-:W-:-:S04]  /*8100*/  IADD3 R12, P0, R3, R79, RZ ;  /* 0x0000004f030c7210 */ /* 0x002fc80007f1e0ff */
[----:B------:R1:W-:Y:S01]  /*8110*/  LDGSTS.E [R0+0x23800], [R8.64], P2 ;  /* 0x2380000008007fae */ /* 0x0003e2000912184c */
[C---:B--2---:R-:W-:Y:S01]  /*8120*/  IADD3 R10, P1, R3.reuse, R80, RZ ;  /* 0x00000050030a7210 */ /* 0x044fe20007f3e0ff */
[----:B------:R-:W-:Y:S01]  /*8130*/  IMAD.X R13, R16, 0x1, R112, P0 ;  /* 0x00000001100d7824 */ /* 0x000fe200000e0670 */
[----:B-1----:R-:W-:-:S03]  /*8140*/  IADD3 R8, P0, R3, R81, RZ ;  /* 0x0000005103087210 */ /* 0x002fc60007f1e0ff */
[----:B------:R-:W-:Y:S01]  /*8150*/  IMAD.X R11, R64, 0x1, R112, P1 ;  /* 0x00000001400b7824 */ /* 0x000fe200008e0670 */
[----:B------:R1:W-:Y:S04]  /*8160*/  LDGSTS.E [R0+0x24000], [R12.64], P2 ;  /* 0x240000000c007fae */ /* 0x0003e8000912184c */
[----:B------:R2:W-:Y:S01]  /*8170*/  LDGSTS.E [R0+0x24800], [R10.64], P2 ;  /* 0x248000000a007fae */ /* 0x0005e2000912184c */
[----:B-1----:R-:W-:-:S05]  /*8180*/  IADD3 R12, P1, R3, R82, RZ ;  /* 0x00000052030c7210 */ /* 0x002fca0007f3e0ff */
[--C-:B------:R-:W-:Y:S02]  /*8190*/  IMAD.X R13, R125, 0x1, R112.reuse, P1 ;  /* 0x000000017d0d7824 */ /* 0x100fe400008e0670 */
[--C-:B------:R-:W-:Y:S01]  /*81a0*/  IMAD.X R9, R66, 0x1, R112.reuse, P0 ;  /* 0x0000000142097824 */ /* 0x100fe200000e0670 */
[C---:B--2---:R-:W-:Y:S02]  /*81b0*/  IADD3 R10, P0, R3.reuse, R124, RZ ;  /* 0x0000007c030a7210 */ /* 0x044fe40007f1e0ff */
[----:B------:R-:W-:Y:S02]  /*81c0*/  IADD3 R14, P1, R3, R122, RZ ;  /* 0x0000007a030e7210 */ /* 0x000fe40007f3e0ff */
[----:B------:R1:W-:Y:S01]  /*81d0*/  LDGSTS.E [R0+0x25000], [R8.64], P2 ;  /* 0x2500000008007fae */ /* 0x0003e2000912184c */
[----:B------:R-:W-:-:S03]  /*81e0*/  IMAD.X R11, R123, 0x1, R112, P0 ;  /* 0x000000017b0b7824 */ /* 0x000fc600000e0670 */
[----:B------:R2:W-:Y:S01]  /*81f0*/  LDGSTS.E [R0+0x25800], [R12.64], P2 ;  /* 0x258000000c007fae */ /* 0x0005e2000912184c */
[----:B------:R-:W-:-:S03]  /*8200*/  IMAD.X R15, R121, 0x1, R112, P1 ;  /* 0x00000001790f7824 */ /* 0x000fc600008e0670 */
[----:B------:R3:W-:Y:S01]  /*8210*/  LDGSTS.E [R0+0x26000], [R10.64], P2 ;  /* 0x260000000a007fae */ /* 0x0007e2000912184c */
[----:B-1----:R-:W-:-:S03]  /*8220*/  IADD3 R8, P3, R3, R120, RZ ;  /* 0x0000007803087210 */ /* 0x002fc60007f7e0ff */
[----:B------:R3:W-:Y:S01]  /*8230*/  LDGSTS.E [R0+0x26800], [R14.64], P2 ;  /* 0x268000000e007fae */ /* 0x0007e2000912184c */
[----:B--2---:R-:W-:Y:S01]  /*8240*/  IADD3 R12, P0, R3, R118, RZ ;  /* 0x00000076030c7210 */ /* 0x004fe20007f1e0ff */
[----:B------:R-:W-:-:S04]  /*8250*/  IMAD.X R9, R119, 0x1, R112, P3 ;  /* 0x0000000177097824 */ /* 0x000fc800018e0670 */
[----:B------:R-:W-:Y:S01]  /*8260*/  IMAD.X R13, R117, 0x1, R112, P0 ;  /* 0x00000001750d7824 */ /* 0x000fe200000e0670 */
[----:B------:R3:W-:Y:S01]  /*8270*/  LDGSTS.E [R0+0x27000], [R8.64], P2 ;  /* 0x2700000008007fae */ /* 0x0007e2000912184c */
[----:B------:R-:W-:-:S03]  /*8280*/  IADD3 R118, P3, R118, UR11, RZ ;  /* 0x0000000b76767c10 */ /* 0x000fc6000ff7e0ff */
[----:B------:R3:W-:Y:S01]  /*8290*/  LDGSTS.E [R0+0x27800], [R12.64], P2 ;  /* 0x278000000c007fae */ /* 0x0007e2000912184c */
[----:B------:R-:W-:Y:S02]  /*82a0*/  IADD3 R120, P2, R120, UR11, RZ ;  /* 0x0000000b78787c10 */ /* 0x000fe4000ff5e0ff */
[----:B------:R-:W-:Y:S01]  /*82b0*/  IADD3 R122, P1, R122, UR11, RZ ;  /* 0x0000000b7a7a7c10 */ /* 0x000fe2000ff3e0ff */
[----:B------:R-:W0:Y:S01]  /*82c0*/  LDGDEPBAR ;  /* 0x00000000000079af */ /* 0x000e220000000000 */
[----:B------:R-:W-:Y:S02]  /*82d0*/  IADD3 R82, P4, R82, UR11, RZ ;  /* 0x0000000b52527c10 */ /* 0x000fe4000ff9e0ff */
[----:B------:R-:W-:Y:S02]  /*82e0*/  IADD3 R124, P0, R124, UR11, RZ ;  /* 0x0000000b7c7c7c10 */ /* 0x000fe4000ff1e0ff */
[----:B------:R-:W-:Y:S02]  /*82f0*/  IADD3 R81, P6, R81, UR11, RZ ;  /* 0x0000000b51517c10 */ /* 0x000fe4000ffde0ff */
[----:B------:R-:W-:-:S02]  /*8300*/  IADD3 R80, P5, R80, UR11, RZ ;  /* 0x0000000b50507c10 */ /* 0x000fc4000ffbe0ff */
[----:B------:R-:W-:Y:S02]  /*8310*/  IADD3.X R117, R117, UR10, RZ, P3, !PT ;  /* 0x0000000a75757c10 */ /* 0x000fe40009ffe4ff */
[----:B------:R-:W-:Y:S02]  /*8320*/  IADD3 R79, P3, R79, UR11, RZ ;  /* 0x0000000b4f4f7c10 */ /* 0x000fe4000ff7e0ff */
[----:B------:R-:W-:Y:S01]  /*8330*/  IADD3.X R119, R119, UR10, RZ, P2, !PT ;  /* 0x0000000a77777c10 */ /* 0x000fe200097fe4ff */
[----:B------:R-:W-:Y:S01]  /*8340*/  STL [R1], R82 ;  /* 0x0000005201007387 */ /* 0x000fe20000100800 */
[----:B------:R-:W-:Y:S02]  /*8350*/  IADD3 R78, P2, R78, UR11, RZ ;  /* 0x0000000b4e4e7c10 */ /* 0x000fe4000ff5e0ff */
[----:B------:R-:W-:Y:S01]  /*8360*/  IADD3.X R121, R121, UR10, RZ, P1, !PT ;  /* 0x0000000a79797c10 */ /* 0x000fe20008ffe4ff */
[----:B------:R-:W-:Y:S01]  /*8370*/  STL [R1+0x8], R81 ;  /* 0x0000085101007387 */ /* 0x000fe20000100800 */
[----:B------:R-:W-:-:S02]  /*8380*/  IADD3 R77, P1, R77, UR11, RZ ;  /* 0x0000000b4d4d7c10 */ /* 0x000fc4000ff3e0ff */
[----:B------:R-:W-:Y:S01]  /*8390*/  IADD3.X R123, R123, UR10, RZ, P0, !PT ;  /* 0x0000000a7b7b7c10 */ /* 0x000fe200087fe4ff */
[----:B------:R-:W-:Y:S01]  /*83a0*/  STL [R1+0x10], R80 ;  /* 0x0000105001007387 */ /* 0x000fe20000100800 */
[----:B------:R-:W-:Y:S02]  /*83b0*/  IADD3 R76, P0, R76, UR11, RZ ;  /* 0x0000000b4c4c7c10 */ /* 0x000fe4000ff1e0ff */
[----:B------:R-:W-:Y:S01]  /*83c0*/  IADD3.X R125, R125, UR10, RZ, P4, !PT ;  /* 0x0000000a7d7d7c10 */ /* 0x000fe2000a7fe4ff */
[----:B------:R-:W-:Y:S01]  /*83d0*/  STL [R1+0x18], R79 ;  /* 0x0000184f01007387 */ /* 0x000fe20000100800 */
[----:B------:R-:W-:Y:S02]  /*83e0*/  IADD3 R67, P4, R67, UR11, RZ ;  /* 0x0000000b43437c10 */ /* 0x000fe4000ff9e0ff */
[----:B------:R-:W-:Y:S01]  /*83f0*/  IADD3.X R66, R66, UR10, RZ, P6, !PT ;  /* 0x0000000a42427c10 */ /* 0x000fe2000b7fe4ff */
[----:B------:R-:W-:Y:S01]  /*8400*/  STL [R1+0x20], R78 ;  /* 0x0000204e01007387 */ /* 0x000fe20000100800 */
[----:B------:R-:W-:-:S02]  /*8410*/  IADD3 R65, P6, R65, UR11, RZ ;  /* 0x0000000b41417c10 */ /* 0x000fc4000ffde0ff */
[----:B------:R-:W-:Y:S01]  /*8420*/  IADD3.X R64, R64, UR10, RZ, P5, !PT ;  /* 0x0000000a40407c10 */ /* 0x000fe2000affe4ff */
[----:B------:R-:W-:Y:S01]  /*8430*/  STL [R1+0x28], R77 ;  /* 0x0000284d01007387 */ /* 0x000fe20000100800 */
[----:B------:R-:W-:Y:S02]  /*8440*/  IADD3.X R16, R16, UR10, RZ, P3, !PT ;  /* 0x0000000a10107c10 */ /* 0x000fe40009ffe4ff */
[----:B------:R-:W-:Y:S01]  /*8450*/  IADD3 R63, P5, R63, UR11, RZ ;  /* 0x0000000b3f3f7c10 */ /* 0x000fe2000ffbe0ff */
[----:B------:R-:W-:Y:S01]  /*8460*/  STL [R1+0x30], R76 ;  /* 0x0000304c01007387 */ /* 0x000fe20000100800 */
[----:B------:R-:W-:-:S03]  /*8470*/  IADD3 R62, P3, R62, UR11, RZ ;  /* 0x0000000b3e3e7c10 */ /* 0x000fc6000ff7e0ff */
[----:B------:R-:W-:Y:S01]  /*8480*/  STL [R1+0x38], R67 ;  /* 0x0000384301007387 */ /* 0x000fe20000100800 */
[----:B------:R-:W-:-:S03]  /*8490*/  IADD3.X R57, R57, UR10, RZ, P2, !PT ;  /* 0x0000000a39397c10 */ /* 0x000fc600097fe4ff */
[----:B------:R-:W-:Y:S01]  /*84a0*/  STL [R1+0x4], R66 ;  /* 0x0000044201007387 */ /* 0x000fe20000100800 */
[----:B------:R-:W-:-:S03]  /*84b0*/  IADD3 R61, P2, R61, UR11, RZ ;  /* 0x0000000b3d3d7c10 */ /* 0x000fc6000ff5e0ff */
[----:B------:R-:W-:Y:S01]  /*84c0*/  STL [R1+0x40], R65 ;  /* 0x0000404101007387 */ /* 0x000fe20000100800 */
[----:B------:R-:W-:-:S03]  /*84d0*/  IADD3.X R17, R17, UR10, RZ, P1, !PT ;  /* 0x0000000a11117c10 */ /* 0x000fc60008ffe4ff */
[----:B------:R-:W-:Y:S01]  /*84e0*/  STL [R1+0xc], R64 ;  /* 0x00000c4001007387 */ /* 0x000fe20000100800 */
[----:B------:R-:W-:-:S03]  /*84f0*/  IADD3.X R56, R56, UR10, RZ, P0, !PT ;  /* 0x0000000a38387c10 */ /* 0x000fc600087fe4ff */
[----:B------:R1:W-:Y:S01]  /*8500*/  STL [R1+0x14], R16 ;  /* 0x0000141001007387 */ /* 0x0003e20000100800 */
[----:B------:R-:W-:-:S03]  /*8510*/  IADD3.X R19, R19, UR10, RZ, P4, !PT ;  /* 0x0000000a13137c10 */ /* 0x000fc6000a7fe4ff */
[----:B------:R3:W-:Y:S01]  /*8520*/  STL [R1+0x48], R63 ;  /* 0x0000483f01007387 */ /* 0x0007e20000100800 */
[----:B------:R-:W-:-:S03]  /*8530*/  IADD3.X R18, R18, UR10, RZ, P6, !PT ;  /* 0x0000000a12127c10 */ /* 0x000fc6000b7fe4ff */
[----:B------:R3:W-:Y:S01]  /*8540*/  STL [R1+0x50], R62 ;  /* 0x0000503e01007387 */ /* 0x0007e20000100800 */
[----:B------:R-:W-:Y:S02]  /*8550*/  IADD3.X R58, R58, UR10, RZ, P2, !PT ;  /* 0x0000000a3a3a7c10 */ /* 0x000fe400097fe4ff */
[----:B-1----:R-:W-:Y:S01]  /*8560*/  SHF.R.S32.HI R16, RZ, 0x1f, R107 ;  /* 0x0000001fff107819 */ /* 0x002fe2000001146b */
[----:B------:R3:W-:Y:S01]  /*8570*/  STL [R1+0x1c], R57 ;  /* 0x00001c3901007387 */ /* 0x0007e20000100800 */
[----:B------:R-:W-:-:S03]  /*8580*/  IADD3.X R60, R60, UR10, RZ, P5, !PT ;  /* 0x0000000a3c3c7c10 */ /* 0x000fc6000affe4ff */
[----:B------:R3:W-:Y:S01]  /*8590*/  STL [R1+0x58], R61 ;  /* 0x0000583d01007387 */ /* 0x0007e20000100800 */
[----:B------:R-:W-:-:S03]  /*85a0*/  IADD3.X R59, R59, UR10, RZ, P3, !PT ;  /* 0x0000000a3b3b7c10 */ /* 0x000fc60009ffe4ff */
[----:B------:R3:W-:Y:S01]  /*85b0*/  STL [R1+0x24], R17 ;  /* 0x0000241101007387 */ /* 0x0007e20000100800 */
[----:B------:R-:W-:-:S03]  /*85c0*/  LEA.HI R16, R16, R107, RZ, 0x6 ;  /* 0x0000006b10107211 */ /* 0x000fc600078f30ff */
[----:B------:R3:W-:Y:S04]  /*85d0*/  STL [R1+0x2c], R56 ;  /* 0x00002c3801007387 */ /* 0x0007e80000100800 */
[----:B------:R3:W-:Y:S04]  /*85e0*/  STL [R1+0x34], R19 ;  /* 0x0000341301007387 */ /* 0x0007e80000100800 */
[----:B------:R3:W-:Y:S01]  /*85f0*/  STL [R1+0x3c], R18 ;  /* 0x00003c1201007387 */ /* 0x0007e20000100800 */
[----:B------:R-:W-:-:S03]  /*8600*/  SHF.R.S32.HI R16, RZ, 0x6, R16 ;  /* 0x00000006ff107819 */ /* 0x000fc60000011410 */
[----:B------:R3:W-:Y:S04]  /*8610*/  STL [R1+0x54], R58 ;  /* 0x0000543a01007387 */ /* 0x0007e80000100800 */
[----:B------:R3:W-:Y:S04]  /*8620*/  STL [R1+0x44], R60 ;  /* 0x0000443c01007387 */ /* 0x0007e80000100800 */
[----:B------:R3:W-:Y:S01]  /*8630*/  STL [R1+0x4c], R59 ;  /* 0x00004c3b01007387 */ /* 0x0007e20000100800 */
[----:B------:R-:W-:-:S13]  /*8640*/  ISETP.NE.U32.AND P1, PT, R16, UR4, PT ;  /* 0x0000000410007c0c */ /* 0x000fda000bf25070 */
[----:B---3--:R-:W-:Y:S01]  /*8650*/  @!P1 CALL.REL.NOINC `(.L_x_1) ;  /* 0x0000001000009944 */ /* 0x008fe20003c00000 */
[----:B------:R-:W-:Y:S05]  /*8660*/  BRA `(.L_x_2) ;  /* 0xffffcf5000007947 */ /* 0x000fea000383ffff */
.L_x_1:
[----:B-1----:R-:W2:Y:S01]  /*8670*/  LDL.LU R11, [R1+0xc4] ;  /* 0x0000c400010b7983 */ /* 0x002ea20000300800 */
[----:B------:R-:W-:-:S04]  /*8680*/  DEPBAR.LE SB0, 0x0 ;  /* 0x000080000000791a */ /* 0x000fc80000000000 */
[----:B------:R-:W3:Y:S04]  /*8690*/  LDL.LU R64, [R1+0xc8] ;  /* 0x0000c80001407983 */ /* 0x000ee80000300800 */
[----:B------:R-:W1:Y:S02]  /*86a0*/  S2R R10, SR_TID.X ;  /* 0x00000000000a7919 */ /* 0x000e640000002100 */
[C---:B-1----:R-:W-:Y:S02]  /*86b0*/  IMAD.SHL.U32 R0, R10.reuse, 0x20, RZ ;  /* 0x000000200a007824 */ /* 0x042fe400078e00ff */
[C---:B------:R-:W-:Y:S02]  /*86c0*/  IMAD.SHL.U32 R8, R10.reuse, 0x4, RZ ;  /* 0x000000040a087824 */ /* 0x040fe400078e00ff */
[----:B------:R-:W-:Y:S01]  /*86d0*/  IMAD.SHL.U32 R2, R10, 0x100, RZ ;  /* 0x000001000a027824 */ /* 0x000fe200078e00ff */
[----:B------:R-:W-:Y:S01]  /*86e0*/  LOP3.LUT R3, R0, 0x60, RZ, 0xc0, !PT ;  /* 0x0000006000037812 */ /* 0x000fe200078ec0ff */
[----:B------:R-:W-:-:S02]  /*86f0*/  IMAD.SHL.U32 R0, R10, 0x1000, RZ ;  /* 0x000010000a007824 */ /* 0x000fc400078e00ff */
[----:B------:R-:W-:Y:S01]  /*8700*/  IMAD.SHL.U32 R9, R10, 0x4000, RZ ;  /* 0x000040000a097824 */ /* 0x000fe200078e00ff */
[----:B------:R-:W-:Y:S02]  /*8710*/  LOP3.LUT R8, R3, 0x70, R8, 0x78, !PT ;  /* 0x0000007003087812 */ /* 0x000fe400078e7808 */
[----:B------:R-:W-:Y:S02]  /*8720*/  LOP3.LUT R0, R0, 0x18000, RZ, 0xc0, !PT ;  /* 0x0001800000007812 */ /* 0x000fe400078ec0ff */
[----:B------:R-:W-:Y:S02]  /*8730*/  LOP3.LUT R3, R2, 0x6000, RZ, 0xc0, !PT ;  /* 0x0000600002037812 */ /* 0x000fe400078ec0ff */
[----:B------:R-:W-:Y:S02]  /*8740*/  LOP3.LUT R10, R10, 0x1ff, RZ, 0xc0, !PT ;  /* 0x000001ff0a0a7812 */ /* 0x000fe400078ec0ff */
[----:B------:R-:W-:Y:S02]  /*8750*/  LOP3.LUT R9, R9, 0x18000, RZ, 0xc0, !PT ;  /* 0x0001800009097812 */ /* 0x000fe400078ec0ff */
[----:B------:R-:W-:Y:S01]  /*8760*/  IADD3 R3, R8, R0, R3 ;  /* 0x0000000008037210 */ /* 0x000fe20007ffe003 */
[----:B------:R-:W-:-:S02]  /*8770*/  IMAD.MOV.U32 R8, RZ, RZ, R68 ;  /* 0x000000ffff087224 */ /* 0x000fc400078e0044 */
[----:B------:R-:W-:Y:S02]  /*8780*/  IMAD R0, R10, 0x10, R9 ;  /* 0x000000100a007824 */ /* 0x000fe400078e0209 */
[----:B------:R-:W-:Y:S02]  /*8790*/  IMAD.MOV.U32 R9, RZ, RZ, R72 ;  /* 0x000000ffff097224 */ /* 0x000fe400078e0048 */
[----:B------:R-:W-:Y:S02]  /*87a0*/  IMAD.MOV.U32 R10, RZ, RZ, R100 ;  /* 0x000000ffff0a7224 */ /* 0x000fe400078e0064 */
[----:B-----5:R-:W-:Y:S02]  /*87b0*/  IMAD.MOV.U32 R12, RZ, RZ, R69 ;  /* 0x000000ffff0c7224 */ /* 0x020fe400078e0045 */
[----:B------:R-:W-:Y:S02]  /*87c0*/  IMAD.MOV.U32 R13, RZ, RZ, R73 ;  /* 0x000000ffff0d7224 */ /* 0x000fe400078e0049 */
[----:B------:R-:W-:-:S02]  /*87d0*/  IMAD.MOV.U32 R14, RZ, RZ, R101 ;  /* 0x000000ffff0e7224 */ /* 0x000fc400078e0065 */
[----:B------:R-:W-:Y:S02]  /*87e0*/  IMAD.MOV.U32 R15, RZ, RZ, R97 ;  /* 0x000000ffff0f7224 */ /* 0x000fe400078e0061 */
[----:B------:R-:W-:Y:S02]  /*87f0*/  IMAD.MOV.U32 R59, RZ, RZ, R21 ;  /* 0x000000ffff3b7224 */ /* 0x000fe400078e0015 */
[----:B------:R-:W-:Y:S02]  /*8800*/  IMAD.MOV.U32 R63, RZ, RZ, R22 ;  /* 0x000000ffff3f7224 */ /* 0x000fe400078e0016 */
[----:B------:R-:W-:Y:S02]  /*8810*/  IMAD.MOV.U32 R16, RZ, RZ, R70 ;  /* 0x000000ffff107224 */ /* 0x000fe400078e0046 */
        /* <DEDUP_REMOVED lines=14> */
[----:B------:R-:W-:Y:S01]  /*8900*/  IMAD.MOV.U32 R6, RZ, RZ, R32 ;  /* 0x000000ffff067224 */ /* 0x000fe200078e0020 */
[C---:B------:R-:W-:Y:S02]  /*8910*/  LOP3.LUT R68, R0.reuse, 0x20, RZ, 0x3c, !PT ;  /* 0x0000002000447812 */ /* 0x040fe400078e3cff */
[C---:B------:R-:W-:Y:S02]  /*8920*/  LOP3.LUT R72, R0.reuse, 0x40, RZ, 0x3c, !PT ;  /* 0x0000004000487812 */ /* 0x040fe400078e3cff */
[----:B------:R-:W-:Y:S02]  /*8930*/  LOP3.LUT R76, R0, 0x60, RZ, 0x3c, !PT ;  /* 0x00000060004c7812 */ /* 0x000fe400078e3cff */
[C-C-:B------:R-:W-:Y:S02]  /*8940*/  LOP3.LUT R77, R115.reuse, 0x16, R114.reuse, 0xfe, !PT ;  /* 0x00000016734d7812 */ /* 0x140fe400078efe72 */
[----:B------:R-:W-:-:S03]  /*8950*/  LOP3.LUT R83, R115, 0x18, R114, 0xfe, !PT ;  /* 0x0000001873537812 */ /* 0x000fc600078efe72 */
[----:B------:R-:W-:Y:S02]  /*8960*/  IMAD R85, R77, c[0x0][0x198], RZ ;  /* 0x000066004d557a24 */ /* 0x000fe400078e02ff */
[----:B------:R-:W-:Y:S01]  /*8970*/  IMAD R87, R83, c[0x0][0x198], RZ ;  /* 0x0000660053577a24 */ /* 0x000fe200078e02ff */
[C-C-:B------:R-:W-:Y:S02]  /*8980*/  LOP3.LUT R112, R115.reuse, 0x1a, R114.reuse, 0xfe, !PT ;  /* 0x0000001a73707812 */ /* 0x140fe400078efe72 */
[C-C-:B------:R-:W-:Y:S02]  /*8990*/  LOP3.LUT R110, R115.reuse, 0x1c, R114.reuse, 0xfe, !PT ;  /* 0x0000001c736e7812 */ /* 0x140fe400078efe72 */
[C-C-:B------:R-:W-:Y:S02]  /*89a0*/  LOP3.LUT R111, R115.reuse, 0x1e, R114.reuse, 0xfe, !PT ;  /* 0x0000001e736f7812 */ /* 0x140fe400078efe72 */
[C-C-:B------:R-:W-:Y:S02]  /*89b0*/  LOP3.LUT R109, R115.reuse, 0x20, R114.reuse, 0xfe, !PT ;  /* 0x00000020736d7812 */ /* 0x140fe400078efe72 */
[----:B------:R-:W-:-:S02]  /*89c0*/  LOP3.LUT R108, R115, 0x22, R114, 0xfe, !PT ;  /* 0x00000022736c7812 */ /* 0x000fc400078efe72 */
[C-C-:B------:R-:W-:Y:S02]  /*89d0*/  LOP3.LUT R106, R115.reuse, 0x24, R114.reuse, 0xfe, !PT ;  /* 0x00000024736a7812 */ /* 0x140fe400078efe72 */
[----:B------:R-:W-:Y:S02]  /*89e0*/  LOP3.LUT R107, R115, 0x26, R114, 0xfe, !PT ;  /* 0x00000026736b7812 */ /* 0x000fe400078efe72 */
[----:B--2---:R-:W-:Y:S01]  /*89f0*/  LOP3.LUT R2, R11, 0x300, RZ, 0xc0, !PT ;  /* 0x000003000b027812 */ /* 0x004fe200078ec0ff */
[----:B------:R-:W-:-:S04]  /*8a00*/  IMAD.MOV.U32 R11, RZ, RZ, R96 ;  /* 0x000000ffff0b7224 */ /* 0x000fc800078e0060 */
[----:B------:R-:W-:Y:S01]  /*8a10*/  IMAD.IADD R2, R2, 0x1, R3 ;  /* 0x0000000102027824 */ /* 0x000fe200078e0203 */
[----:B------:R-:W-:Y:S01]  /*8a20*/  BAR.SYNC.DEFER_BLOCKING 0x0 ;  /* 0x0000000000007b1d */ /* 0x000fe20000010000 */
[----:B------:R-:W-:-:S05]  /*8a30*/  IMAD.MOV.U32 R96, RZ, RZ, R71 ;  /* 0x000000ffff607224 */ /* 0x000fca00078e0047 */
[----:B------:R1:W-:Y:S04]  /*8a40*/  STS.128 [R2], R8 ;  /* 0x0000000802007388 */ /* 0x0003e80000000c00 */
[----:B------:R2:W-:Y:S01]  /*8a50*/  STS.128 [R2+0x1000], R12 ;  /* 0x0010000c02007388 */ /* 0x0005e20000000c00 */
[----:B-1----:R-:W-:Y:S02]  /*8a60*/  IMAD.MOV.U32 R8, RZ, RZ, R4 ;  /* 0x000000ffff087224 */ /* 0x002fe400078e0004 */
[----:B------:R-:W-:Y:S02]  /*8a70*/  IMAD.MOV.U32 R9, RZ, RZ, R92 ;  /* 0x000000ffff097224 */ /* 0x000fe400078e005c */
[----:B------:R-:W-:Y:S02]  /*8a80*/  IMAD.MOV.U32 R10, RZ, RZ, R84 ;  /* 0x000000ffff0a7224 */ /* 0x000fe400078e0054 */
[----:B------:R-:W-:-:S02]  /*8a90*/  IMAD.MOV.U32 R11, RZ, RZ, R20 ;  /* 0x000000ffff0b7224 */ /* 0x000fc400078e0014 */
[----:B------:R-:W-:Y:S02]  /*8aa0*/  IMAD.MOV.U32 R20, RZ, RZ, R7 ;  /* 0x000000ffff147224 */ /* 0x000fe400078e0007 */
[----:B--2---:R-:W-:Y:S01]  /*8ab0*/  IMAD.MOV.U32 R12, RZ, RZ, R26 ;  /* 0x000000ffff0c7224 */ /* 0x004fe200078e001a */
[----:B------:R1:W-:Y:S01]  /*8ac0*/  STS.128 [R2+0x400], R8 ;  /* 0x0004000802007388 */ /* 0x0003e20000000c00 */
[----:B------:R-:W-:Y:S02]  /*8ad0*/  IMAD.MOV.U32 R13, RZ, RZ, R30 ;  /* 0x000000ffff0d7224 */ /* 0x000fe400078e001e */
[----:B------:R-:W-:Y:S02]  /*8ae0*/  IMAD.MOV.U32 R14, RZ, RZ, R34 ;  /* 0x000000ffff0e7224 */ /* 0x000fe400078e0022 */
[----:B------:R-:W-:Y:S01]  /*8af0*/  IMAD.MOV.U32 R15, RZ, RZ, R38 ;  /* 0x000000ffff0f7224 */ /* 0x000fe200078e0026 */
[----:B------:R2:W-:Y:S01]  /*8b00*/  STS.128 [R2+0x80], R16 ;  /* 0x0000801002007388 */ /* 0x0005e20000000c00 */
[----:B------:R-:W-:-:S02]  /*8b10*/  IMAD.MOV.U32 R7, RZ, RZ, R36 ;  /* 0x000000ffff077224 */ /* 0x000fc400078e0024 */
[----:B------:R-:W-:Y:S01]  /*8b20*/  IMAD.MOV.U32 R4, RZ, RZ, R24 ;  /* 0x000000ffff047224 */ /* 0x000fe200078e0018 */
[----:B------:R4:W-:Y:S01]  /*8b30*/  STS.128 [R2+0x1480], R20 ;  /* 0x0014801402007388 */ /* 0x0009e20000000c00 */
[----:B-1----:R-:W-:Y:S02]  /*8b40*/  IMAD.MOV.U32 R8, RZ, RZ, R25 ;  /* 0x000000ffff087224 */ /* 0x002fe400078e0019 */
[----:B------:R-:W-:Y:S02]  /*8b50*/  IMAD.MOV.U32 R9, RZ, RZ, R29 ;  /* 0x000000ffff097224 */ /* 0x000fe400078e001d */
[----:B------:R-:W-:Y:S02]  /*8b60*/  IMAD.MOV.U32 R10, RZ, RZ, R33 ;  /* 0x000000ffff0a7224 */ /* 0x000fe400078e0021 */
[----:B------:R-:W-:Y:S01]  /*8b70*/  IMAD.MOV.U32 R11, RZ, RZ, R37 ;  /* 0x000000ffff0b7224 */ /* 0x000fe200078e0025 */
[----:B------:R-:W-:Y:S01]  /*8b80*/  STS.128 [R2+0x880], R12 ;  /* 0x0008800c02007388 */ /* 0x000fe20000000c00 */
[----:B------:R-:W-:-:S02]  /*8b90*/  IMAD.MOV.U32 R36, RZ, RZ, R27 ;  /* 0x000000ffff247224 */ /* 0x000fc400078e001b */
[----:B------:R-:W-:Y:S01]  /*8ba0*/  IMAD.MOV.U32 R37, RZ, RZ, R31 ;  /* 0x000000ffff257224 */ /* 0x000fe200078e001f */
[----:B------:R1:W-:Y:S01]  /*8bb0*/  STS.128 [R2+0x1800], R8 ;  /* 0x0018000802007388 */ /* 0x0003e20000000c00 */
[----:B------:R-:W-:Y:S02]  /*8bc0*/  IMAD.MOV.U32 R38, RZ, RZ, R35 ;  /* 0x000000ffff267224 */ /* 0x000fe400078e0023 */
[----:B--2---:R-:W-:Y:S02]  /*8bd0*/  IMAD.MOV.U32 R16, RZ, RZ, R40 ;  /* 0x000000ffff107224 */ /* 0x004fe400078e0028 */
[----:B------:R-:W-:Y:S02]  /*8be0*/  IMAD.MOV.U32 R17, RZ, RZ, R44 ;  /* 0x000000ffff117224 */ /* 0x000fe400078e002c */
[----:B------:R-:W-:Y:S02]  /*8bf0*/  IMAD.MOV.U32 R18, RZ, RZ, R52 ;  /* 0x000000ffff127224 */ /* 0x000fe400078e0034 */
[----:B------:R-:W-:-:S02]  /*8c00*/  IMAD.MOV.U32 R19, RZ, RZ, R48 ;  /* 0x000000ffff137224 */ /* 0x000fc400078e0030 */
[----:B----4-:R-:W-:Y:S02]  /*8c10*/  IMAD.MOV.U32 R20, RZ, RZ, R41 ;  /* 0x000000ffff147224 */ /* 0x010fe400078e0029 */
[----:B------:R-:W-:Y:S02]  /*8c20*/  IMAD.MOV.U32 R21, RZ, RZ, R45 ;  /* 0x000000ffff157224 */ /* 0x000fe400078e002d */
[----:B------:R-:W-:Y:S02]  /*8c30*/  IMAD.MOV.U32 R22, RZ, RZ, R53 ;  /* 0x000000ffff167224 */ /* 0x000fe400078e0035 */
[----:B------:R-:W-:Y:S02]  /*8c40*/  IMAD.MOV.U32 R23, RZ, RZ, R49 ;  /* 0x000000ffff177224 */ /* 0x000fe400078e0031 */
[----:B-1----:R-:W-:Y:S02]  /*8c50*/  IMAD.MOV.U32 R8, RZ, RZ, R42 ;  /* 0x000000ffff087224 */ /* 0x002fe400078e002a */
[----:B------:R-:W-:-:S02]  /*8c60*/  IMAD.MOV.U32 R9, RZ, RZ, R46 ;  /* 0x000000ffff097224 */ /* 0x000fc400078e002e */
[----:B------:R-:W-:Y:S02]  /*8c70*/  IMAD.MOV.U32 R10, RZ, RZ, R54 ;  /* 0x000000ffff0a7224 */ /* 0x000fe400078e0036 */
[----:B------:R-:W-:Y:S02]  /*8c80*/  IMAD.MOV.U32 R11, RZ, RZ, R50 ;  /* 0x000000ffff0b7224 */ /* 0x000fe400078e0032 */
[----:B------:R-:W-:Y:S02]  /*8c90*/  IMAD.MOV.U32 R12, RZ, RZ, R43 ;  /* 0x000000ffff0c7224 */ /* 0x000fe400078e002b */
[----:B------:R-:W-:Y:S02]  /*8ca0*/  IMAD.MOV.U32 R13, RZ, RZ, R47 ;  /* 0x000000ffff0d7224 */ /* 0x000fe400078e002f */
[----:B------:R-:W-:Y:S02]  /*8cb0*/  IMAD.MOV.U32 R14, RZ, RZ, R55 ;  /* 0x000000ffff0e7224 */ /* 0x000fe400078e0037 */
[----:B------:R-:W-:Y:S01]  /*8cc0*/  IMAD.MOV.U32 R15, RZ, RZ, R51 ;  /* 0x000000ffff0f7224 */ /* 0x000fe200078e0033 */
[----:B------:R-:W-:Y:S04]  /*8cd0*/  STS.128 [R2+0x1080], R96 ;  /* 0x0010806002007388 */ /* 0x000fe80000000c00 */
[----:B------:R-:W-:Y:S04]  /*8ce0*/  STS.128 [R2+0x1400], R56 ;  /* 0x0014003802007388 */ /* 0x000fe80000000c00 */
[----:B------:R-:W-:Y:S04]  /*8cf0*/  STS.128 [R2+0x480], R60 ;  /* 0x0004803c02007388 */ /* 0x000fe80000000c00 */
[----:B------:R3:W-:Y:S04]  /*8d00*/  STS.128 [R2+0x800], R4 ;  /* 0x0008000402007388 */ /* 0x0007e80000000c00 */
[----:B------:R-:W-:Y:S04]  /*8d10*/  STS.128 [R2+0x1880], R36 ;  /* 0x0018802402007388 */ /* 0x000fe80000000c00 */
[----:B------:R-:W-:Y:S04]  /*8d20*/  STS.128 [R2+0xc00], R16 ;  /* 0x000c001002007388 */ /* 0x000fe80000000c00 */
[----:B------:R-:W-:Y:S04]  /*8d30*/  STS.128 [R2+0x1c00], R20 ;  /* 0x001c001402007388 */ /* 0x000fe80000000c00 */
[----:B------:R-:W-:Y:S04]  /*8d40*/  STS.128 [R2+0xc80], R8 ;  /* 0x000c800802007388 */ /* 0x000fe80000000c00 */
[----:B------:R1:W-:Y:S04]  /*8d50*/  STS.128 [R2+0x1c80], R12 ;  /* 0x001c800c02007388 */ /* 0x0003e80000000c00 */
[----:B------:R-:W-:Y:S01]  /*8d60*/  BAR.SYNC.DEFER_BLOCKING 0x0 ;  /* 0x0000000000007b1d */ /* 0x000fe20000010000 */
[----:B---3--:R-:W-:Y:S01]  /*8d70*/  IMAD R5, R64, c[0x0][0x194], RZ ;  /* 0x0000650040057a24 */ /* 0x008fe200078e02ff */
[----:B------:R-:W-:-:S04]  /*8d80*/  LOP3.LUT R4, R115, R114, RZ, 0xfc, !PT ;  /* 0x0000007273047212 */ /* 0x000fc800078efcff */
[----:B------:R-:W2:Y:S04]  /*8d90*/  LDS.128 R52, [R0] ;  /* 0x0000000000347984 */ /* 0x000ea80000000c00 */
[----:B------:R-:W3:Y:S04]  /*8da0*/  LDS.128 R48, [R68] ;  /* 0x0000000044307984 */ /* 0x000ee80000000c00 */
[----:B------:R-:W4:Y:S04]  /*8db0*/  LDS.128 R44, [R72] ;  /* 0x00000000482c7984 */ /* 0x000f280000000c00 */
[----:B------:R-:W3:Y:S01]  /*8dc0*/  LDS.128 R40, [R76] ;  /* 0x000000004c287984 */ /* 0x000ee20000000c00 */
[----:B------:R-:W-:Y:S01]  /*8dd0*/  ISETP.GE.AND P0, PT, R64, c[0x0][0x178], PT ;  /* 0x00005e0040007a0c */ /* 0x000fe20003f06270 */
[----:B------:R-:W-:-:S02]  /*8de0*/  IMAD R7, R4, c[0x0][0x198], RZ ;  /* 0x0000660004077a24 */ /* 0x000fc400078e02ff */
[----:B------:R-:W3:Y:S01]  /*8df0*/  LDS.128 R36, [R0+0x2000] ;  /* 0x0020000000247984 */ /* 0x000ee20000000c00 */
[C---:B------:R-:W-:Y:S02]  /*8e00*/  LEA R3, P1, R5.reuse, c[0x0][0x170], 0x2 ;  /* 0x00005c0005037a11 */ /* 0x040fe400078210ff */
[----:B------:R-:W-:Y:S01]  /*8e10*/  ISETP.LT.AND P2, PT, R4, c[0x0][0x17c], !P0 ;  /* 0x00005f0004007a0c */ /* 0x000fe20004741270 */
[----:B------:R-:W4:Y:S01]  /*8e20*/  LDS.128 R32, [R68+0x2000] ;  /* 0x0020000044207984 */ /* 0x000f220000000c00 */
[----:B-1----:R-:W-:Y:S02]  /*8e30*/  LEA.HI.X.SX32 R2, R5, c[0x0][0x174], 0x2, P1 ;  /* 0x00005d0005027a11 */ /* 0x002fe400008f16ff */
[----:B------:R-:W-:Y:S01]  /*8e40*/  LOP3.LUT R6, R115, 0x2, R114, 0xfe, !PT ;  /* 0x0000000273067812 */ /* 0x000fe200078efe72 */
[----:B------:R-:W1:Y:S01]  /*8e50*/  LDS.128 R28, [R72+0x2000] ;  /* 0x00200000481c7984 */ /* 0x000e620000000c00 */
[----:B------:R-:W-:-:S03]  /*8e60*/  LEA R4, P1, R7, R3, 0x2 ;  /* 0x0000000307047211 */ /* 0x000fc600078210ff */
[C---:B------:R-:W-:Y:S01]  /*8e70*/  IMAD R10, R6.reuse, c[0x0][0x198], RZ ;  /* 0x00006600060a7a24 */ /* 0x040fe200078e02ff */
[----:B------:R-:W-:Y:S01]  /*8e80*/  LEA.HI.X.SX32 R5, R7, R2, 0x2, P1 ;  /* 0x0000000207057211 */ /* 0x000fe200008f16ff */
[----:B------:R-:W1:Y:S01]  /*8e90*/  LDS.128 R24, [R76+0x2000] ;  /* 0x002000004c187984 */ /* 0x000e620000000c00 */
[C-C-:B------:R-:W-:Y:S02]  /*8ea0*/  LOP3.LUT R7, R115.reuse, 0x4, R114.reuse, 0xfe, !PT ;  /* 0x0000000473077812 */ /* 0x140fe400078efe72 */
[----:B------:R-:W-:Y:S01]  /*8eb0*/  ISETP.LT.AND P1, PT, R6, c[0x0][0x17c], !P0 ;  /* 0x00005f0006007a0c */ /* 0x000fe20004721270 */
[----:B------:R-:W1:Y:S01]  /*8ec0*/  LDS.128 R20, [R0+0x4000] ;  /* 0x0040000000147984 */ /* 0x000e620000000c00 */
[--C-:B------:R-:W-:Y:S01]  /*8ed0*/  LOP3.LUT R9, R115, 0x6, R114.reuse, 0xfe, !PT ;  /* 0x0000000673097812 */ /* 0x100fe200078efe72 */
[----:B------:R-:W-:Y:S01]  /*8ee0*/  IMAD R11, R7, c[0x0][0x198], RZ ;  /* 0x00006600070b7a24 */ /* 0x000fe200078e02ff */
[----:B------:R-:W-:Y:S01]  /*8ef0*/  LEA R6, P4, R10, R3, 0x2 ;  /* 0x000000030a067211 */ /* 0x000fe200078810ff */
[----:B------:R-:W1:Y:S01]  /*8f00*/  LDS.128 R16, [R68+0x4000] ;  /* 0x0040000044107984 */ /* 0x000e620000000c00 */
[----:B------:R-:W-:-:S02]  /*8f10*/  LOP3.LUT R8, R115, 0x8, R114, 0xfe, !PT ;  /* 0x0000000873087812 */ /* 0x000fc400078efe72 */
[----:B------:R-:W-:Y:S01]  /*8f20*/  ISETP.LT.AND P3, PT, R7, c[0x0][0x17c], !P0 ;  /* 0x00005f0007007a0c */ /* 0x000fe20004761270 */
[----:B--2---:R2:W-:Y:S01]  /*8f30*/  @P2 STG.E [R4.64], R52 ;  /* 0x0000003404002986 */ /* 0x0045e2000c10190c */
[C---:B------:R-:W-:Y:S01]  /*8f40*/  ISETP.LT.AND P2, PT, R9.reuse, c[0x0][0x17c], !P0 ;  /* 0x00005f0009007a0c */ /* 0x040fe20004741270 */
[----:B------:R-:W-:Y:S01]  /*8f50*/  IMAD R9, R9, c[0x0][0x198], RZ ;  /* 0x0000660009097a24 */ /* 0x000fe200078e02ff */
[----:B------:R-:W-:Y:S01]  /*8f60*/  LEA.HI.X.SX32 R7, R10, R2, 0x2, P4 ;  /* 0x000000020a077211 */ /* 0x000fe200020f16ff */
[C---:B------:R-:W-:Y:S01]  /*8f70*/  IMAD R13, R8.reuse, c[0x0][0x198], RZ ;  /* 0x00006600080d7a24 */ /* 0x040fe200078e02ff */
[----:B------:R-:W-:Y:S01]  /*8f80*/  ISETP.LT.AND P4, PT, R8, c[0x0][0x17c], !P0 ;  /* 0x00005f0008007a0c */ /* 0x000fe20004781270 */
[----:B------:R-:W1:Y:S01]  /*8f90*/  LDS.128 R60, [R72+0x4000] ;  /* 0x00400000483c7984 */ /* 0x000e620000000c00 */
[----:B------:R-:W-:-:S03]  /*8fa0*/  LOP3.LUT R12, R115, 0xa, R114, 0xfe, !PT ;  /* 0x0000000a730c7812 */ /* 0x000fc600078efe72 */
[----:B------:R-:W1:Y:S01]  /*8fb0*/  LDS.128 R56, [R76+0x4000] ;  /* 0x004000004c387984 */ /* 0x000e620000000c00 */
[----:B--2---:R-:W-:-:S03]  /*8fc0*/  LEA R4, P5, R11, R3, 0x2 ;  /* 0x000000030b047211 */ /* 0x004fc600078a10ff */
[----:B---3--:R2:W-:Y:S01]  /*8fd0*/  @P1 STG.E [R6.64], R48 ;  /* 0x0000003006001986 */ /* 0x0085e2000c10190c */
[-C--:B------:R-:W-:Y:S02]  /*8fe0*/  LEA R8, P1, R9, R3.reuse, 0x2 ;  /* 0x0000000309087211 */ /* 0x080fe400078210ff */
[-C--:B------:R-:W-:Y:S01]  /*8ff0*/  LEA.HI.X.SX32 R5, R11, R2.reuse, 0x2, P5 ;  /* 0x000000020b057211 */ /* 0x080fe200028f16ff */
[----:B------:R-:W3:Y:S01]  /*9000*/  LDS.128 R64, [R0+0x6000] ;  /* 0x0060000000407984 */ /* 0x000ee20000000c00 */
[----:B------:R-:W-:Y:S01]  /*9010*/  LEA R10, P5, R13, R3, 0x2 ;  /* 0x000000030d0a7211 */ /* 0x000fe200078a10ff */
[C---:B------:R-:W-:Y:S01]  /*9020*/  IMAD R14, R12.reuse, c[0x0][0x198], RZ ;  /* 0x000066000c0e7a24 */ /* 0x040fe200078e02ff */
[-C--:B------:R-:W-:Y:S01]  /*9030*/  LEA.HI.X.SX32 R9, R9, R2.reuse, 0x2, P1 ;  /* 0x0000000209097211 */ /* 0x080fe200008f16ff */
[----:B------:R-:W3:Y:S01]  /*9040*/  LDS.128 R68, [R68+0x6000] ;  /* 0x0060000044447984 */ /* 0x000ee20000000c00 */
[----:B------:R-:W-:Y:S02]  /*9050*/  LEA.HI.X.SX32 R11, R13, R2, 0x2, P5 ;  /* 0x000000020d0b7211 */ /* 0x000fe400028f16ff */
[----:B------:R-:W-:Y:S01]  /*9060*/  LOP3.LUT R13, R115, 0xc, R114, 0xfe, !PT ;  /* 0x0000000c730d7812 */ /* 0x000fe200078efe72 */
[----:B----4-:R4:W-:Y:S01]  /*9070*/  @P3 STG.E [R4.64], R44 ;  /* 0x0000002c04003986 */ /* 0x0109e2000c10190c */
[----:B------:R-:W-:-:S02]  /*9080*/  ISETP.LT.AND P5, PT, R12, c[0x0][0x17c], !P0 ;  /* 0x00005f000c007a0c */ /* 0x000fc400047a1270 */
[--C-:B--2---:R-:W-:Y:S01]  /*9090*/  LOP3.LUT R6, R115, 0x10, R114.reuse, 0xfe, !PT ;  /* 0x0000001073067812 */ /* 0x104fe200078efe72 */
[----:B------:R-:W-:Y:S01]  /*90a0*/  @P2 STG.E [R8.64], R40 ;  /* 0x0000002808002986 */ /* 0x000fe2000c10190c */
[C---:B------:R-:W-:Y:S01]  /*90b0*/  ISETP.LT.AND P1, PT, R13.reuse, c[0x0][0x17c], !P0 ;  /* 0x00005f000d007a0c */ /* 0x040fe20004721270 */
[----:B------:R-:W-:Y:S01]  /*90c0*/  IMAD R13, R13, c[0x0][0x198], RZ ;  /* 0x000066000d0d7a24 */ /* 0x000fe200078e02ff */
[----:B------:R-:W-:Y:S01]  /*90d0*/  LOP3.LUT R7, R115, 0xe, R114, 0xfe, !PT ;  /* 0x0000000e73077812 */ /* 0x000fe200078efe72 */
[----:B------:R2:W-:Y:S01]  /*90e0*/  @P4 STG.E [R10.64], R36 ;  /* 0x000000240a004986 */ /* 0x0005e2000c10190c */
[----:B----4-:R-:W-:-:S03]  /*90f0*/  LEA R4, P2, R14, R3, 0x2 ;  /* 0x000000030e047211 */ /* 0x010fc600078410ff */
[----:B------:R-:W4:Y:S01]  /*9100*/  LDS.128 R72, [R72+0x6000] ;  /* 0x0060000048487984 */ /* 0x000f220000000c00 */
[-C--:B------:R-:W-:Y:S02]  /*9110*/  LEA.HI.X.SX32 R5, R14, R2.reuse, 0x2, P2 ;  /* 0x000000020e057211 */ /* 0x080fe400010f16ff */
[C---:B------:R-:W-:Y:S01]  /*9120*/  ISETP.LT.AND P2, PT, R6.reuse, c[0x0][0x17c], !P0 ;  /* 0x00005f0006007a0c */ /* 0x040fe20004741270 */
[----:B--2---:R-:W-:Y:S01]  /*9130*/  IMAD R11, R6, c[0x0][0x198], RZ ;  /* 0x00006600060b7a24 */ /* 0x004fe200078e02ff */
[----:B------:R-:W-:Y:S01]  /*9140*/  LEA R6, P6, R13, R3, 0x2 ;  /* 0x000000030d067211 */ /* 0x000fe200078c10ff */
[C---:B------:R-:W-:Y:S01]  /*9150*/  IMAD R9, R7.reuse, c[0x0][0x198], RZ ;  /* 0x0000660007097a24 */ /* 0x040fe200078e02ff */
[----:B------:R-:W-:Y:S02]  /*9160*/  ISETP.LT.AND P3, PT, R7, c[0x0][0x17c], !P0 ;  /* 0x00005f0007007a0c */ /* 0x000fe40004761270 */
[----:B------:R-:W-:Y:S01]  /*9170*/  LEA.HI.X.SX32 R7, R13, R2, 0x2, P6 ;  /* 0x000000020d077211 */ /* 0x000fe200030f16ff */
[----:B------:R-:W-:Y:S01]  /*9180*/  @P5 STG.E [R4.64], R32 ;  /* 0x0000002004005986 */ /* 0x000fe2000c10190c */
[----:B------:R-:W-:-:S02]  /*9190*/  LOP3.LUT R12, R115, 0x12, R114, 0xfe, !PT ;  /* 0x00000012730c7812 */ /* 0x000fc400078efe72 */
[-C--:B------:R-:W-:Y:S02]  /*91a0*/  LEA R8, P4, R9, R3.reuse, 0x2 ;  /* 0x0000000309087211 */ /* 0x080fe400078810ff */
[----:B------:R-:W-:Y:S01]  /*91b0*/  LOP3.LUT R48, R115, 0x14, R114, 0xfe, !PT ;  /* 0x0000001473307812 */ /* 0x000fe200078efe72 */
[----:B-1----:R-:W-:Y:S01]  /*91c0*/  @P1 STG.E [R6.64], R28 ;  /* 0x0000001c06001986 */ /* 0x002fe2000c10190c */
[----:B------:R-:W-:Y:S01]  /*91d0*/  LEA R10, P5, R11, R3, 0x2 ;  /* 0x000000030b0a7211 */ /* 0x000fe200078a10ff */
[----:B------:R-:W-:Y:S01]  /*91e0*/  IMAD R14, R12, c[0x0][0x198], RZ ;  /* 0x000066000c0e7a24 */ /* 0x000fe200078e02ff */
[----:B------:R-:W-:Y:S01]  /*91f0*/  ISETP.LT.AND P1, PT, R77, c[0x0][0x17c], !P0 ;  /* 0x00005f004d007a0c */ /* 0x000fe20004721270 */
[----:B------:R-:W-:Y:S01]  /*9200*/  IMAD R0, R48, c[0x0][0x198], RZ ;  /* 0x0000660030007a24 */ /* 0x000fe200078e02ff */
[-C--:B------:R-:W-:Y:S01]  /*9210*/  LEA.HI.X.SX32 R9, R9, R2.reuse, 0x2, P4 ;  /* 0x0000000209097211 */ /* 0x080fe200020f16ff */
[----:B------:R-:W1:Y:S01]  /*9220*/  LDS.128 R76, [R76+0x6000] ;  /* 0x006000004c4c7984 */ /* 0x000e620000000c00 */
[----:B------:R-:W-:-:S02]  /*9230*/  LEA.HI.X.SX32 R11, R11, R2, 0x2, P5 ;  /* 0x000000020b0b7211 */ /* 0x000fc400028f16ff */
[----:B------:R-:W-:Y:S01]  /*9240*/  ISETP.LT.AND P6, PT, R12, c[0x0][0x17c], !P0 ;  /* 0x00005f000c007a0c */ /* 0x000fe200047c1270 */
[----:B------:R-:W-:Y:S01]  /*9250*/  @P3 STG.E [R8.64], R24 ;  /* 0x0000001808003986 */ /* 0x000fe2000c10190c */
[-C--:B------:R-:W-:Y:S02]  /*9260*/  LEA R12, P4, R14, R3.reuse, 0x2 ;  /* 0x000000030e0c7211 */ /* 0x080fe400078810ff */
[----:B------:R-:W-:Y:S01]  /*9270*/  ISETP.LT.AND P5, PT, R48, c[0x0][0x17c], !P0 ;  /* 0x00005f0030007a0c */ /* 0x000fe200047a1270 */
[----:B------:R-:W-:Y:S01]  /*9280*/  @P2 STG.E [R10.64], R20 ;  /* 0x000000140a002986 */ /* 0x000fe2000c10190c */
[----:B------:R-:W-:Y:S02]  /*9290*/  LEA R82, P3, R0, R3, 0x2 ;  /* 0x0000000300527211 */ /* 0x000fe400078610ff */
[----:B------:R-:W-:Y:S02]  /*92a0*/  ISETP.LT.AND P2, PT, R83, c[0x0][0x17c], !P0 ;  /* 0x00005f0053007a0c */ /* 0x000fe40004741270 */
[----:B------:R-:W-:-:S02]  /*92b0*/  LEA.HI.X.SX32 R13, R14, R2, 0x2, P4 ;  /* 0x000000020e0d7211 */ /* 0x000fc400020f16ff */
[-C--:B------:R-:W-:Y:S02]  /*92c0*/  LEA R84, P4, R85, R3.reuse, 0x2 ;  /* 0x0000000355547211 */ /* 0x080fe400078810ff */
[-C--:B------:R-:W-:Y:S02]  /*92d0*/  LEA.HI.X.SX32 R83, R0, R2.reuse, 0x2, P3 ;  /* 0x0000000200537211 */ /* 0x080fe400018f16ff */
[----:B------:R-:W-:Y:S02]  /*92e0*/  LEA R86, P3, R87, R3, 0x2 ;  /* 0x0000000357567211 */ /* 0x000fe400078610ff */
[-C--:B------:R-:W-:Y:S02]  /*92f0*/  LEA.HI.X.SX32 R85, R85, R2.reuse, 0x2, P4 ;  /* 0x0000000255557211 */ /* 0x080fe400020f16ff */
[----:B------:R-:W-:Y:S02]  /*9300*/  LEA.HI.X.SX32 R87, R87, R2, 0x2, P3 ;  /* 0x0000000257577211 */ /* 0x000fe400018f16ff */
[C---:B------:R-:W-:Y:S01]  /*9310*/  ISETP.LT.AND P4, PT, R112.reuse, c[0x0][0x17c], !P0 ;  /* 0x00005f0070007a0c */ /* 0x040fe20004781270 */
[----:B------:R-:W-:Y:S01]  /*9320*/  IMAD R112, R112, c[0x0][0x198], RZ ;  /* 0x0000660070707a24 */ /* 0x000fe200078e02ff */
[----:B------:R-:W-:Y:S04]  /*9330*/  @P6 STG.E [R12.64], R16 ;  /* 0x000000100c006986 */ /* 0x000fe8000c10190c */
[----:B------:R2:W-:Y:S04]  /*9340*/  @P5 STG.E [R82.64], R60 ;  /* 0x0000003c52005986 */ /* 0x0005e8000c10190c */
[----:B------:R-:W-:Y:S04]  /*9350*/  @P1 STG.E [R84.64], R56 ;  /* 0x0000003854001986 */ /* 0x000fe8000c10190c */
[----:B---3--:R3:W-:Y:S01]  /*9360*/  @P2 STG.E [R86.64], R64 ;  /* 0x0000004056002986 */ /* 0x0087e2000c10190c */
[----:B------:R-:W-:-:S02]  /*9370*/  ISETP.LT.AND P3, PT, R110, c[0x0][0x17c], !P0 ;  /* 0x00005f006e007a0c */ /* 0x000fc40004761270 */
[-C--:B--2---:R-:W-:Y:S01]  /*9380*/  LEA R82, P2, R112, R3.reuse, 0x2 ;  /* 0x0000000370527211 */ /* 0x084fe200078410ff */
[----:B------:R-:W-:Y:S01]  /*9390*/  IMAD R110, R110, c[0x0][0x198], RZ ;  /* 0x000066006e6e7a24 */ /* 0x000fe200078e02ff */
[C---:B------:R-:W-:Y:S01]  /*93a0*/  ISETP.LT.AND P1, PT, R111.reuse, c[0x0][0x17c], !P0 ;  /* 0x00005f006f007a0c */ /* 0x040fe20004721270 */
[----:B------:R-:W-:Y:S01]  /*93b0*/  IMAD R111, R111, c[0x0][0x198], RZ ;  /* 0x000066006f6f7a24 */ /* 0x000fe200078e02ff */
[----:B------:R-:W-:Y:S02]  /*93c0*/  LEA.HI.X.SX32 R83, R112, R2, 0x2, P2 ;  /* 0x0000000270537211 */ /* 0x000fe400010f16ff */
[C---:B------:R-:W-:Y:S01]  /*93d0*/  ISETP.LT.AND P2, PT, R109.reuse, c[0x0][0x17c], !P0 ;  /* 0x00005f006d007a0c */ /* 0x040fe20004741270 */
[----:B------:R-:W-:Y:S01]  /*93e0*/  IMAD R109, R109, c[0x0][0x198], RZ ;  /* 0x000066006d6d7a24 */ /* 0x000fe200078e02ff */
[-C--:B---3--:R-:W-:Y:S01]  /*93f0*/  LEA R86, P6, R110, R3.reuse, 0x2 ;  /* 0x000000036e567211 */ /* 0x088fe200078c10ff */
[----:B------:R2:W-:Y:S01]  /*9400*/  @P4 STG.E [R82.64], R68 ;  /* 0x0000004452004986 */ /* 0x0005e2000c10190c */
[----:B------:R-:W-:-:S02]  /*9410*/  LEA R84, P4, R111, R3, 0x2 ;  /* 0x000000036f547211 */ /* 0x000fc400078810ff */
[-C--:B------:R-:W-:Y:S02]  /*9420*/  LEA.HI.X.SX32 R87, R110, R2.reuse, 0x2, P6 ;  /* 0x000000026e577211 */ /* 0x080fe400030f16ff */
[C---:B------:R-:W-:Y:S01]  /*9430*/  ISETP.LT.AND P6, PT, R108.reuse, c[0x0][0x17c], !P0 ;  /* 0x00005f006c007a0c */ /* 0x040fe200047c1270 */
[----:B------:R-:W-:Y:S01]  /*9440*/  IMAD R108, R108, c[0x0][0x198], RZ ;  /* 0x000066006c6c7a24 */ /* 0x000fe200078e02ff */
[-C--:B------:R-:W-:Y:S02]  /*9450*/  LEA.HI.X.SX32 R85, R111, R2.reuse, 0x2, P4 ;  /* 0x000000026f557211 */ /* 0x080fe400020f16ff */
[C---:B--2---:R-:W-:Y:S02]  /*9460*/  LEA R82, P5, R109.reuse, R3, 0x2 ;  /* 0x000000036d527211 */ /* 0x044fe400078a10ff */
[C---:B------:R-:W-:Y:S01]  /*9470*/  ISETP.LT.AND P4, PT, R106.reuse, c[0x0][0x17c], !P0 ;  /* 0x00005f006a007a0c */ /* 0x040fe20004781270 */
[----:B------:R-:W-:Y:S01]  /*9480*/  IMAD R106, R106, c[0x0][0x198], RZ ;  /* 0x000066006a6a7a24 */ /* 0x000fe200078e02ff */
[----:B------:R-:W-:Y:S01]  /*9490*/  LEA.HI.X.SX32 R83, R109, R2, 0x2, P5 ;  /* 0x000000026d537211 */ /* 0x000fe200028f16ff */
[----:B----4-:R2:W-:Y:S01]  /*94a0*/  @P3 STG.E [R86.64], R72 ;  /* 0x0000004856003986 */ /* 0x0105e2000c10190c */
[----:B------:R-:W-:-:S03]  /*94b0*/  LOP3.LUT R105, R115, 0x28, R114, 0xfe, !PT ;  /* 0x0000002873697812 */ /* 0x000fc600078efe72 */
[----:B-1----:R-:W-:Y:S01]  /*94c0*/  @P1 STG.E [R84.64], R76 ;  /* 0x0000004c54001986 */ /* 0x002fe2000c10190c */
[----:B------:R-:W-:-:S03]  /*94d0*/  LOP3.LUT R104, R115, 0x2a, R114, 0xfe, !PT ;  /* 0x0000002a73687812 */ /* 0x000fc600078efe72 */
[----:B------:R1:W-:Y:S01]  /*94e0*/  @P2 STG.E [R82.64], R53 ;  /* 0x0000003552002986 */ /* 0x0003e2000c10190c */
[CC--:B--2---:R-:W-:Y:S02]  /*94f0*/  LEA R86, P3, R108.reuse, R3.reuse, 0x2 ;  /* 0x000000036c567211 */ /* 0x0c4fe400078610ff */
[----:B------:R-:W-:Y:S02]  /*9500*/  ISETP.LT.AND P1, PT, R105, c[0x0][0x17c], !P0 ;  /* 0x00005f0069007a0c */ /* 0x000fe40004721270 */
[-C--:B------:R-:W-:Y:S02]  /*9510*/  LEA.HI.X.SX32 R87, R108, R2.reuse, 0x2, P3 ;  /* 0x000000026c577211 */ /* 0x080fe400018f16ff */
[CC--:B-1----:R-:W-:Y:S02]  /*9520*/  LEA R82, P2, R106.reuse, R3.reuse, 0x2 ;  /* 0x000000036a527211 */ /* 0x0c2fe400078410ff */
[C---:B------:R-:W-:Y:S01]  /*9530*/  ISETP.LT.AND P3, PT, R107.reuse, c[0x0][0x17c], !P0 ;  /* 0x00005f006b007a0c */ /* 0x040fe20004761270 */
[----:B------:R-:W-:Y:S01]  /*9540*/  IMAD R107, R107, c[0x0][0x198], RZ ;  /* 0x000066006b6b7a24 */ /* 0x000fe200078e02ff */
[----:B------:R-:W-:Y:S01]  /*9550*/  LEA.HI.X.SX32 R83, R106, R2, 0x2, P2 ;  /* 0x000000026a537211 */ /* 0x000fe200010f16ff */
[----:B------:R-:W-:Y:S01]  /*9560*/  IMAD R105, R105, c[0x0][0x198], RZ ;  /* 0x0000660069697a24 */ /* 0x000fe200078e02ff */
[C---:B------:R-:W-:Y:S01]  /*9570*/  ISETP.LT.AND P2, PT, R104.reuse, c[0x0][0x17c], !P0 ;  /* 0x00005f0068007a0c */ /* 0x040fe20004741270 */
[----:B------:R-:W-:Y:S01]  /*9580*/  IMAD R104, R104, c[0x0][0x198], RZ ;  /* 0x0000660068687a24 */ /* 0x000fe200078e02ff */
[----:B------:R1:W-:Y:S01]  /*9590*/  @P6 STG.E [R86.64], R49 ;  /* 0x0000003156006986 */ /* 0x0003e2000c10190c */
[----:B------:R-:W-:-:S03]  /*95a0*/  LEA R84, P5, R107, R3, 0x2 ;  /* 0x000000036b547211 */ /* 0x000fc600078a10ff */
[----:B------:R2:W-:Y:S01]  /*95b0*/  @P4 STG.E [R82.64], R45 ;  /* 0x0000002d52004986 */ /* 0x0005e2000c10190c */
[----:B------:R-:W-:Y:S02]  /*95c0*/  LOP3.LUT R103, R115, 0x2c, R114, 0xfe, !PT ;  /* 0x0000002c73677812 */ /* 0x000fe400078efe72 */
[-C--:B------:R-:W-:Y:S02]  /*95d0*/  LEA.HI.X.SX32 R85, R107, R2.reuse, 0x2, P5 ;  /* 0x000000026b557211 */ /* 0x080fe400028f16ff */
[CC--:B-1----:R-:W-:Y:S02]  /*95e0*/  LEA R86, P6, R105.reuse, R3.reuse, 0x2 ;  /* 0x0000000369567211 */ /* 0x0c2fe400078c10ff */
[C---:B--2---:R-:W-:Y:S02]  /*95f0*/  LEA R82, P4, R104.reuse, R3, 0x2 ;  /* 0x0000000368527211 */ /* 0x044fe400078810ff */
[-C--:B------:R-:W-:Y:S02]  /*9600*/  LEA.HI.X.SX32 R87, R105, R2.reuse, 0x2, P6 ;  /* 0x0000000269577211 */ /* 0x080fe400030f16ff */
[----:B------:R-:W-:-:S02]  /*9610*/  LEA.HI.X.SX32 R83, R104, R2, 0x2, P4 ;  /* 0x0000000268537211 */ /* 0x000fc400020f16ff */
[C---:B------:R-:W-:Y:S01]  /*9620*/  ISETP.LT.AND P4, PT, R103.reuse, c[0x0][0x17c], !P0 ;  /* 0x00005f0067007a0c */ /* 0x040fe20004781270 */
[----:B------:R-:W-:Y:S01]  /*9630*/  IMAD R103, R103, c[0x0][0x198], RZ ;  /* 0x0000660067677a24 */ /* 0x000fe200078e02ff */
[C-C-:B------:R-:W-:Y:S01]  /*9640*/  LOP3.LUT R100, R115.reuse, 0x2e, R114.reuse, 0xfe, !PT ;  /* 0x0000002e73647812 */ /* 0x140fe200078efe72 */
[----:B------:R1:W-:Y:S01]  /*9650*/  @P3 STG.E [R84.64], R41 ;  /* 0x0000002954003986 */ /* 0x0003e2000c10190c */
[----:B------:R-:W-:-:S03]  /*9660*/  LOP3.LUT R99, R115, 0x30, R114, 0xfe, !PT ;  /* 0x0000003073637812 */ /* 0x000fc600078efe72 */
[----:B------:R-:W-:Y:S01]  /*9670*/  @P1 STG.E [R86.64], R37 ;  /* 0x0000002556001986 */ /* 0x000fe2000c10190c */
[C---:B------:R-:W-:Y:S01]  /*9680*/  ISETP.LT.AND P3, PT, R100.reuse, c[0x0][0x17c], !P0 ;  /* 0x00005f0064007a0c */ /* 0x040fe20004761270 */
[----:B------:R-:W-:Y:S02]  /*9690*/  IMAD R100, R100, c[0x0][0x198], RZ ;  /* 0x0000660064647a24 */ /* 0x000fe400078e02ff */
[----:B------:R2:W-:Y:S01]  /*96a0*/  @P2 STG.E [R82.64], R33 ;  /* 0x0000002152002986 */ /* 0x0005e2000c10190c */
[----:B------:R-:W-:Y:S02]  /*96b0*/  LOP3.LUT R101, R115, 0x32, R114, 0xfe, !PT ;  /* 0x0000003273657812 */ /* 0x000fe400078efe72 */
[----:B-1----:R-:W-:Y:S02]  /*96c0*/  LEA R84, P2, R103, R3, 0x2 ;  /* 0x0000000367547211 */ /* 0x002fe400078410ff */
[C---:B------:R-:W-:Y:S01]  /*96d0*/  ISETP.LT.AND P1, PT, R99.reuse, c[0x0][0x17c], !P0 ;  /* 0x00005f0063007a0c */ /* 0x040fe20004721270 */
[----:B------:R-:W-:Y:S01]  /*96e0*/  IMAD R99, R99, c[0x0][0x198], RZ ;  /* 0x0000660063637a24 */ /* 0x000fe200078e02ff */
[----:B------:R-:W-:-:S02]  /*96f0*/  LEA.HI.X.SX32 R85, R103, R2, 0x2, P2 ;  /* 0x0000000267557211 */ /* 0x000fc400010f16ff */
[C---:B------:R-:W-:Y:S01]  /*9700*/  ISETP.LT.AND P2, PT, R101.reuse, c[0x0][0x17c], !P0 ;  /* 0x00005f0065007a0c */ /* 0x040fe20004741270 */
[----:B------:R-:W-:Y:S01]  /*9710*/  IMAD R101, R101, c[0x0][0x198], RZ ;  /* 0x0000660065657a24 */ /* 0x000fe200078e02ff */
[C-C-:B------:R-:W-:Y:S02]  /*9720*/  LOP3.LUT R36, R115.reuse, 0x34, R114.reuse, 0xfe, !PT ;  /* 0x0000003473247812 */ /* 0x140fe400078efe72 */
[-C--:B--2---:R-:W-:Y:S01]  /*9730*/  LEA R82, P6, R100, R3.reuse, 0x2 ;  /* 0x0000000364527211 */ /* 0x084fe200078c10ff */
[----:B------:R1:W-:Y:S01]  /*9740*/  @P4 STG.E [R84.64], R29 ;  /* 0x0000001d54004986 */ /* 0x0003e2000c10190c */
[----:B------:R-:W-:Y:S01]  /*9750*/  LOP3.LUT R32, R115, 0x36, R114, 0xfe, !PT ;  /* 0x0000003673207812 */ /* 0x000fe200078efe72 */
[----:B------:R-:W-:Y:S01]  /*9760*/  IMAD R33, R36, c[0x0][0x198], RZ ;  /* 0x0000660024217a24 */ /* 0x000fe200078e02ff */
[----:B------:R-:W-:Y:S02]  /*9770*/  LEA.HI.X.SX32 R83, R100, R2, 0x2, P6 ;  /* 0x0000000264537211 */ /* 0x000fe400030f16ff */
[----:B------:R-:W-:-:S02]  /*9780*/  LEA R86, P5, R101, R3, 0x2 ;  /* 0x0000000365567211 */ /* 0x000fc400078a10ff */
[----:B------:R-:W-:Y:S02]  /*9790*/  ISETP.LT.AND P6, PT, R36, c[0x0][0x17c], !P0 ;  /* 0x00005f0024007a0c */ /* 0x000fe400047c1270 */
[----:B-1----:R-:W-:Y:S01]  /*97a0*/  LEA R84, P4, R99, R3, 0x2 ;  /* 0x0000000363547211 */ /* 0x002fe200078810ff */
[----:B------:R1:W-:Y:S01]  /*97b0*/  @P3 STG.E [R82.64], R25 ;  /* 0x0000001952003986 */ /* 0x0003e2000c10190c */
[-C--:B------:R-:W-:Y:S02]  /*97c0*/  LEA.HI.X.SX32 R87, R101, R2.reuse, 0x2, P5 ;  /* 0x0000000265577211 */ /* 0x080fe400028f16ff */
[----:B------:R-:W-:Y:S01]  /*97d0*/  LEA.HI.X.SX32 R85, R99, R2, 0x2, P4 ;  /* 0x0000000263557211 */ /* 0x000fe200020f16ff */
[----:B------:R-:W-:Y:S01]  /*97e0*/  IMAD R29, R32, c[0x0][0x198], RZ ;  /* 0x00006600201d7a24 */ /* 0x000fe200078e02ff */
[C-C-:B------:R-:W-:Y:S02]  /*97f0*/  LOP3.LUT R24, R115.reuse, 0x38, R114.reuse, 0xfe, !PT ;  /* 0x0000003873187812 */ /* 0x140fe400078efe72 */
[----:B------:R-:W-:-:S02]  /*9800*/  LOP3.LUT R13, R115, 0x3a, R114, 0xfe, !PT ;  /* 0x0000003a730d7812 */ /* 0x000fc400078efe72 */
[CC--:B------:R-:W-:Y:S01]  /*9810*/  LEA R36, P3, R33.reuse, R3.reuse, 0x2 ;  /* 0x0000000321247211 */ /* 0x0c0fe200078610ff */
[----:B------:R-:W-:Y:S01]  /*9820*/  @P1 STG.E [R84.64], R21 ;  /* 0x0000001554001986 */ /* 0x000fe2000c10190c */
[----:B------:R-:W-:Y:S01]  /*9830*/  ISETP.LT.AND P5, PT, R32, c[0x0][0x17c], !P0 ;  /* 0x00005f0020007a0c */ /* 0x000fe200047a1270 */
[C---:B------:R-:W-:Y:S01]  /*9840*/  IMAD R41, R24.reuse, c[0x0][0x198], RZ ;  /* 0x0000660018297a24 */ /* 0x040fe200078e02ff */
[-C--:B------:R-:W-:Y:S01]  /*9850*/  LEA.HI.X.SX32 R37, R33, R2.reuse, 0x2, P3 ;  /* 0x0000000221257211 */ /* 0x080fe200018f16ff */
[----:B------:R-:W-:Y:S01]  /*9860*/  @P2 STG.E [R86.64], R17 ;  /* 0x0000001156002986 */ /* 0x000fe2000c10190c */
[C---:B------:R-:W-:Y:S01]  /*9870*/  ISETP.LT.AND P4, PT, R13.reuse, c[0x0][0x17c], !P0 ;  /* 0x00005f000d007a0c */ /* 0x040fe20004781270 */
[----:B------:R-:W-:Y:S01]  /*9880*/  IMAD R13, R13, c[0x0][0x198], RZ ;  /* 0x000066000d0d7a24 */ /* 0x000fe200078e02ff */
[C---:B------:R-:W-:Y:S02]  /*9890*/  LEA R32, P2, R29.reuse, R3, 0x2 ;  /* 0x000000031d207211 */ /* 0x040fe400078410ff */
[----:B------:R-:W-:Y:S01]  /*98a0*/  ISETP.LT.AND P1, PT, R24, c[0x0][0x17c], !P0 ;  /* 0x00005f0018007a0c */ /* 0x000fe20004721270 */
[----:B------:R2:W-:Y:S01]  /*98b0*/  @P6 STG.E [R36.64], R61 ;  /* 0x0000003d24006986 */ /* 0x0005e2000c10190c */
[----:B------:R-:W-:-:S02]  /*98c0*/  LEA.HI.X.SX32 R33, R29, R2, 0x2, P2 ;  /* 0x000000021d217211 */ /* 0x000fc400010f16ff */
[--C-:B------:R-:W-:Y:S02]  /*98d0*/  LOP3.LUT R14, R115, 0x3c, R114.reuse, 0xfe, !PT ;  /* 0x0000003c730e7812 */ /* 0x100fe400078efe72 */
[-C--:B------:R-:W-:Y:S02]  /*98e0*/  LEA R24, P6, R41, R3.reuse, 0x2 ;  /* 0x0000000329187211 */ /* 0x080fe400078c10ff */
[----:B-1----:R-:W-:Y:S02]  /*98f0*/  LEA R82, P2, R13, R3, 0x2 ;  /* 0x000000030d527211 */ /* 0x002fe400078410ff */
[----:B------:R-:W-:Y:S02]  /*9900*/  LOP3.LUT R20, R115, 0x3e, R114, 0xfe, !PT ;  /* 0x0000003e73147812 */ /* 0x000fe400078efe72 */
[C---:B------:R-:W-:Y:S01]  /*9910*/  ISETP.LT.AND P3, PT, R14.reuse, c[0x0][0x17c], !P0 ;  /* 0x00005f000e007a0c */ /* 0x040fe20004761270 */
[----:B------:R-:W-:Y:S01]  /*9920*/  IMAD R14, R14, c[0x0][0x198], RZ ;  /* 0x000066000e0e7a24 */ /* 0x000fe200078e02ff */
[----:B------:R-:W-:-:S02]  /*9930*/  LEA.HI.X.SX32 R25, R41, R2, 0x2, P6 ;  /* 0x0000000229197211 */ /* 0x000fc400030f16ff */
[----:B------:R-:W-:Y:S02]  /*9940*/  LEA.HI.X.SX32 R83, R13, R2, 0x2, P2 ;  /* 0x000000020d537211 */ /* 0x000fe400010f16ff */
[C-C-:B------:R-:W-:Y:S02]  /*9950*/  LOP3.LUT R16, R115.reuse, 0x40, R114.reuse, 0xfe, !PT ;  /* 0x0000004073107812 */ /* 0x140fe400078efe72 */
[----:B------:R-:W-:Y:S02]  /*9960*/  LOP3.LUT R28, R115, 0x42, R114, 0xfe, !PT ;  /* 0x00000042731c7812 */ /* 0x000fe400078efe72 */
[C---:B------:R-:W-:Y:S01]  /*9970*/  ISETP.LT.AND P2, PT, R20.reuse, c[0x0][0x17c], !P0 ;  /* 0x00005f0014007a0c */ /* 0x040fe20004741270 */
[----:B------:R-:W-:Y:S01]  /*9980*/  IMAD R20, R20, c[0x0][0x198], RZ ;  /* 0x0000660014147a24 */ /* 0x000fe200078e02ff */
[----:B------:R-:W-:Y:S01]  /*9990*/  @P5 STG.E [R32.64], R57 ;  /* 0x0000003920005986 */ /* 0x000fe2000c10190c */
[----:B------:R-:W-:Y:S01]  /*99a0*/  ISETP.LT.AND P5, PT, R28, c[0x0][0x17c], !P0 ;  /* 0x00005f001c007a0c */ /* 0x000fe200047a1270 */
[----:B--2---:R-:W-:Y:S01]  /*99b0*/  IMAD R36, R16, c[0x0][0x198], RZ ;  /* 0x0000660010247a24 */ /* 0x004fe200078e02ff */
[----:B------:R-:W-:Y:S01]  /*99c0*/  LEA R28, P6, R14, R3, 0x2 ;  /* 0x000000030e1c7211 */ /* 0x000fe200078c10ff */
[----:B------:R1:W-:Y:S01]  /*99d0*/  @P1 STG.E [R24.64], R65 ;  /* 0x0000004118001986 */ /* 0x0003e2000c10190c */
[----:B------:R-:W-:-:S03]  /*99e0*/  ISETP.LT.AND P1, PT, R16, c[0x0][0x17c], !P0 ;  /* 0x00005f0010007a0c */ /* 0x000fc60004721270 */
[----:B------:R-:W-:Y:S01]  /*99f0*/  @P4 STG.E [R82.64], R69 ;  /* 0x0000004552004986 */ /* 0x000fe2000c10190c */
[----:B------:R-:W-:Y:S01]  /*9a00*/  LEA R16, P4, R20, R3, 0x2 ;  /* 0x0000000314107211 */ /* 0x000fe200078810ff */
[----:B------:R-:W-:Y:S01]  /*9a10*/  IMAD.MOV.U32 R13, RZ, RZ, c[0x0][0x198] ;  /* 0x00006600ff0d7624 */ /* 0x000fe200078e00ff */
[C-C-:B------:R-:W-:Y:S02]  /*9a20*/  LOP3.LUT R4, R115.reuse, 0x44, R114.reuse, 0xfe, !PT ;  /* 0x0000004473047812 */ /* 0x140fe400078efe72 */
[-C--:B------:R-:W-:Y:S02]  /*9a30*/  LEA.HI.X.SX32 R29, R14, R2.reuse, 0x2, P6 ;  /* 0x000000020e1d7211 */ /* 0x080fe400030f16ff */
[----:B------:R-:W-:Y:S02]  /*9a40*/  LEA.HI.X.SX32 R17, R20, R2, 0x2, P4 ;  /* 0x0000000214117211 */ /* 0x000fe400020f16ff */
[----:B------:R-:W-:Y:S02]  /*9a50*/  LOP3.LUT R15, R115, 0x46, R114, 0xfe, !PT ;  /* 0x00000046730f7812 */ /* 0x000fe400078efe72 */
[----:B------:R-:W-:Y:S01]  /*9a60*/  ISETP.LT.AND P4, PT, R4, c[0x0][0x17c], !P0 ;  /* 0x00005f0004007a0c */ /* 0x000fe20004781270 */
[----:B------:R-:W-:Y:S01]  /*9a70*/  IMAD R4, R13, 0x2, R36 ;  /* 0x000000020d047824 */ /* 0x000fe200078e0224 */
[----:B------:R-:W-:-:S02]  /*9a80*/  LOP3.LUT R12, R115, 0x48, R114, 0xfe, !PT ;  /* 0x00000048730c7812 */ /* 0x000fc400078efe72 */
[CC--:B------:R-:W-:Y:S01]  /*9a90*/  LEA R14, P6, R36.reuse, R3.reuse, 0x2 ;  /* 0x00000003240e7211 */ /* 0x0c0fe200078c10ff */
[----:B------:R-:W-:Y:S01]  /*9aa0*/  @P3 STG.E [R28.64], R73 ;  /* 0x000000491c003986 */ /* 0x000fe2000c10190c */
[----:B------:R-:W-:Y:S02]  /*9ab0*/  ISETP.LT.AND P3, PT, R15, c[0x0][0x17c], !P0 ;  /* 0x00005f000f007a0c */ /* 0x000fe40004761270 */
[----:B------:R-:W-:Y:S01]  /*9ac0*/  LEA.HI.X.SX32 R15, R36, R2, 0x2, P6 ;  /* 0x00000002240f7211 */ /* 0x000fe200030f16ff */
[----:B------:R2:W-:Y:S01]  /*9ad0*/  @P2 STG.E [R16.64], R77 ;  /* 0x0000004d10002986 */ /* 0x0005e2000c10190c */
[----:B------:R-:W-:Y:S01]  /*9ae0*/  ISETP.LT.AND P2, PT, R12, c[0x0][0x17c], !P0 ;  /* 0x00005f000c007a0c */ /* 0x000fe20004741270 */
[----:B------:R-:W-:Y:S01]  /*9af0*/  IMAD R12, R13, 0x2, R4 ;  /* 0x000000020d0c7824 */ /* 0x000fe200078e0204 */
[----:B------:R-:W-:-:S04]  /*9b00*/  LEA R20, P6, R4, R3, 0x2 ;  /* 0x0000000304147211 */ /* 0x000fc800078c10ff */
[-C--:B------:R-:W-:Y:S01]  /*9b10*/  LEA.HI.X.SX32 R21, R4, R2.reuse, 0x2, P6 ;  /* 0x0000000204157211 */ /* 0x080fe200030f16ff */
[----:B------:R-:W-:Y:S01]  /*9b20*/  IMAD R4, R13, 0x2, R12 ;  /* 0x000000020d047824 */ /* 0x000fe200078e020c */
[CC--:B-1----:R-:W-:Y:S02]  /*9b30*/  LEA R24, P6, R12.reuse, R3.reuse, 0x2 ;  /* 0x000000030c187211 */ /* 0x0c2fe400078c10ff */
[----:B------:R-:W-:Y:S02]  /*9b40*/  LOP3.LUT R10, R115, 0x4c, R114, 0xfe, !PT ;  /* 0x0000004c730a7812 */ /* 0x000fe400078efe72 */
[----:B------:R-:W-:Y:S01]  /*9b50*/  LEA.HI.X.SX32 R25, R12, R2, 0x2, P6 ;  /* 0x000000020c197211 */ /* 0x000fe200030f16ff */
[----:B------:R-:W-:Y:S01]  /*9b60*/  IMAD R12, R13, 0x2, R4 ;  /* 0x000000020d0c7824 */ /* 0x000fe200078e0204 */
[----:B--2---:R-:W-:Y:S01]  /*9b70*/  LEA R16, P6, R4, R3, 0x2 ;  /* 0x0000000304107211 */ /* 0x004fe200078c10ff */
[----:B------:R1:W-:Y:S01]  /*9b80*/  @P1 STG.E [R14.64], R54 ;  /* 0x000000360e001986 */ /* 0x0003e2000c10190c */
[----:B------:R-:W-:-:S02]  /*9b90*/  LOP3.LUT R11, R115, 0x4a, R114, 0xfe, !PT ;  /* 0x0000004a730b7812 */ /* 0x000fc400078efe72 */
[-C--:B------:R-:W-:Y:S01]  /*9ba0*/  LEA.HI.X.SX32 R17, R4, R2.reuse, 0x2, P6 ;  /* 0x0000000204117211 */ /* 0x080fe200030f16ff */
[----:B------:R-:W-:Y:S01]  /*9bb0*/  @P5 STG.E [R20.64], R50 ;  /* 0x0000003214005986 */ /* 0x000fe2000c10190c */
[----:B------:R-:W-:Y:S01]  /*9bc0*/  ISETP.LT.AND P5, PT, R10, c[0x0][0x17c], !P0 ;  /* 0x00005f000a007a0c */ /* 0x000fe200047a1270 */
[----:B------:R-:W-:Y:S01]  /*9bd0*/  IMAD R4, R13, 0x2, R12 ;  /* 0x000000020d047824 */ /* 0x000fe200078e020c */
[CC--:B------:R-:W-:Y:S02]  /*9be0*/  LEA R10, P6, R12.reuse, R3.reuse, 0x2 ;  /* 0x000000030c0a7211 */ /* 0x0c0fe400078c10ff */
[----:B------:R-:W-:Y:S02]  /*9bf0*/  ISETP.LT.AND P1, PT, R11, c[0x0][0x17c], !P0 ;  /* 0x00005f000b007a0c */ /* 0x000fe40004721270 */
[----:B------:R-:W-:Y:S01]  /*9c00*/  LEA.HI.X.SX32 R11, R12, R2, 0x2, P6 ;  /* 0x000000020c0b7211 */ /* 0x000fe200030f16ff */
[----:B------:R-:W-:Y:S01]  /*9c10*/  IMAD R12, R13, 0x2, R4 ;  /* 0x000000020d0c7824 */ /* 0x000fe200078e0204 */
[----:B-1----:R-:W-:-:S02]  /*9c20*/  LEA R14, P6, R4, R3, 0x2 ;  /* 0x00000003040e7211 */ /* 0x002fc400078c10ff */
[----:B------:R-:W-:Y:S01]  /*9c30*/  LOP3.LUT R8, R115, 0x50, R114, 0xfe, !PT ;  /* 0x0000005073087812 */ /* 0x000fe200078efe72 */
[----:B------:R-:W-:Y:S01]  /*9c40*/  @P4 STG.E [R24.64], R46 ;  /* 0x0000002e18004986 */ /* 0x000fe2000c10190c */
[----:B------:R-:W-:Y:S01]  /*9c50*/  LEA.HI.X.SX32 R15, R4, R2, 0x2, P6 ;  /* 0x00000002040f7211 */ /* 0x000fe200030f16ff */
[----:B------:R-:W-:Y:S01]  /*9c60*/  IMAD R4, R13, 0x2, R12 ;  /* 0x000000020d047824 */ /* 0x000fe200078e020c */
[C-C-:B------:R-:W-:Y:S01]  /*9c70*/  LOP3.LUT R9, R115.reuse, 0x4e, R114.reuse, 0xfe, !PT ;  /* 0x0000004e73097812 */ /* 0x140fe200078efe72 */
[----:B------:R1:W-:Y:S01]  /*9c80*/  @P3 STG.E [R16.64], R42 ;  /* 0x0000002a10003986 */ /* 0x0003e2000c10190c */
[----:B------:R-:W-:Y:S02]  /*9c90*/  ISETP.LT.AND P3, PT, R8, c[0x0][0x17c], !P0 ;  /* 0x00005f0008007a0c */ /* 0x000fe40004761270 */
[----:B------:R-:W-:Y:S02]  /*9ca0*/  LOP3.LUT R6, R115, 0x54, R114, 0xfe, !PT ;  /* 0x0000005473067812 */ /* 0x000fe400078efe72 */
[----:B------:R-:W-:Y:S01]  /*9cb0*/  LEA R8, P6, R12, R3, 0x2 ;  /* 0x000000030c087211 */ /* 0x000fe200078c10ff */
[----:B------:R2:W-:Y:S01]  /*9cc0*/  @P2 STG.E [R10.64], R38 ;  /* 0x000000260a002986 */ /* 0x0005e2000c10190c */
[----:B------:R-:W-:-:S02]  /*9cd0*/  ISETP.LT.AND P4, PT, R9, c[0x0][0x17c], !P0 ;  /* 0x00005f0009007a0c */ /* 0x000fc40004781270 */
[-C--:B------:R-:W-:Y:S01]  /*9ce0*/  LEA.HI.X.SX32 R9, R12, R2.reuse, 0x2, P6 ;  /* 0x000000020c097211 */ /* 0x080fe200030f16ff */
[----:B------:R3:W-:Y:S01]  /*9cf0*/  @P1 STG.E [R14.64], R34 ;  /* 0x000000220e001986 */ /* 0x0007e2000c10190c */
[----:B------:R-:W-:Y:S01]  /*9d00*/  ISETP.LT.AND P1, PT, R6, c[0x0][0x17c], !P0 ;  /* 0x00005f0006007a0c */ /* 0x000fe20004721270 */
[----:B------:R-:W-:Y:S01]  /*9d10*/  IMAD R6, R13, 0x2, R4 ;  /* 0x000000020d067824 */ /* 0x000fe200078e0204 */
[CC--:B-1----:R-:W-:Y:S02]  /*9d20*/  LEA R16, P6, R4.reuse, R3.reuse, 0x2 ;  /* 0x0000000304107211 */ /* 0x0c2fe400078c10ff */
[----:B------:R-:W-:Y:S02]  /*9d30*/  LOP3.LUT R5, R115, 0x56, R114, 0xfe, !PT ;  /* 0x0000005673057812 */ /* 0x000fe400078efe72 */
[----:B------:R-:W-:Y:S01]  /*9d40*/  LEA.HI.X.SX32 R17, R4, R2, 0x2, P6 ;  /* 0x0000000204117211 */ /* 0x000fe200030f16ff */
[----:B--2---:R-:W-:Y:S01]  /*9d50*/  IMAD R10, R13, 0x2, R6 ;  /* 0x000000020d0a7824 */ /* 0x004fe200078e0206 */
[----:B------:R-:W-:Y:S01]  /*9d60*/  LEA R4, P6, R6, R3, 0x2 ;  /* 0x0000000306047211 */ /* 0x000fe200078c10ff */
[----:B------:R1:W-:Y:S01]  /*9d70*/  @P5 STG.E [R8.64], R30 ;  /* 0x0000001e08005986 */ /* 0x0003e2000c10190c */
[----:B------:R-:W-:Y:S01]  /*9d80*/  ISETP.LT.AND P5, PT, R5, c[0x0][0x17c], !P0 ;  /* 0x00005f0005007a0c */ /* 0x000fe200047a1270 */
[----:B------:R-:W-:Y:S01]  /*9d90*/  IMAD R12, R13, 0x2, R10 ;  /* 0x000000020d0c7824 */ /* 0x000fe200078e020a */
[----:B------:R-:W-:-:S02]  /*9da0*/  LOP3.LUT R7, R115, 0x52, R114, 0xfe, !PT ;  /* 0x0000005273077812 */ /* 0x000fc400078efe72 */
[-C--:B------:R-:W-:Y:S02]  /*9db0*/  LEA.HI.X.SX32 R5, R6, R2.reuse, 0x2, P6 ;  /* 0x0000000206057211 */ /* 0x080fe400030f16ff */
[CC--:B------:R-:W-:Y:S02]  /*9dc0*/  LEA R6, P6, R10.reuse, R3.reuse, 0x2 ;  /* 0x000000030a067211 */ /* 0x0c0fe400078c10ff */
[----:B------:R-:W-:Y:S01]  /*9dd0*/  ISETP.LT.AND P2, PT, R7, c[0x0][0x17c], !P0 ;  /* 0x00005f0007007a0c */ /* 0x000fe20004741270 */
[----:B---3--:R-:W-:Y:S01]  /*9de0*/  IMAD R14, R13, 0x2, R12 ;  /* 0x000000020d0e7824 */ /* 0x008fe200078e020c */
[----:B------:R-:W-:Y:S02]  /*9df0*/  LEA.HI.X.SX32 R7, R10, R2, 0x2, P6 ;  /* 0x000000020a077211 */ /* 0x000fe400030f16ff */
[----:B-1----:R-:W-:-:S04]  /*9e00*/  LEA R8, P6, R12, R3, 0x2 ;  /* 0x000000030c087211 */ /* 0x002fc800078c10ff */
[-C--:B------:R-:W-:Y:S01]  /*9e10*/  LEA.HI.X.SX32 R9, R12, R2.reuse, 0x2, P6 ;  /* 0x000000020c097211 */ /* 0x080fe200030f16ff */
[C---:B------:R-:W-:Y:S01]  /*9e20*/  IMAD R12, R13.reuse, 0x2, R14 ;  /* 0x000000020d0c7824 */ /* 0x040fe200078e020e */
[C---:B------:R-:W-:Y:S01]  /*9e30*/  LEA R10, P6, R14.reuse, R3, 0x2 ;  /* 0x000000030e0a7211 */ /* 0x040fe200078c10ff */
[----:B------:R-:W-:Y:S03]  /*9e40*/  @P4 STG.E [R16.64], R26 ;  /* 0x0000001a10004986 */ /* 0x000fe6000c10190c */
[----:B------:R-:W-:Y:S01]  /*9e50*/  LEA.HI.X.SX32 R11, R14, R2, 0x2, P6 ;  /* 0x000000020e0b7211 */ /* 0x000fe200030f16ff */
[----:B------:R1:W-:Y:S01]  /*9e60*/  @P3 STG.E [R4.64], R22 ;  /* 0x0000001604003986 */ /* 0x0003e2000c10190c */
[----:B------:R-:W-:Y:S01]  /*9e70*/  IMAD R14, R13, 0x2, R12 ;  /* 0x000000020d0e7824 */ /* 0x000fe200078e020c */
[C-C-:B------:R-:W-:Y:S02]  /*9e80*/  LOP3.LUT R97, R115.reuse, 0x58, R114.reuse, 0xfe, !PT ;  /* 0x0000005873617812 */ /* 0x140fe400078efe72 */
[----:B------:R2:W-:Y:S01]  /*9e90*/  @P2 STG.E [R6.64], R18 ;  /* 0x0000001206002986 */ /* 0x0005e2000c10190c */
[----:B------:R-:W-:-:S02]  /*9ea0*/  LOP3.LUT R98, R115, 0x5a, R114, 0xfe, !PT ;  /* 0x0000005a73627812 */ /* 0x000fc400078efe72 */
[CC--:B-1----:R-:W-:Y:S02]  /*9eb0*/  LEA R4, P6, R12.reuse, R3.reuse, 0x2 ;  /* 0x000000030c047211 */ /* 0x0c2fe400078c10ff */
[----:B------:R-:W-:Y:S02]  /*9ec0*/  ISETP.LT.AND P4, PT, R97, c[0x0][0x17c], !P0 ;  /* 0x00005f0061007a0c */ /* 0x000fe40004781270 */
[-C--:B------:R-:W-:Y:S01]  /*9ed0*/  LEA.HI.X.SX32 R5, R12, R2.reuse, 0x2, P6 ;  /* 0x000000020c057211 */ /* 0x080fe200030f16ff */
[C---:B------:R-:W-:Y:S01]  /*9ee0*/  IMAD R12, R13.reuse, 0x2, R14 ;  /* 0x000000020d0c7824 */ /* 0x040fe200078e020e */
[-C--:B--2---:R-:W-:Y:S01]  /*9ef0*/  LEA R6, P6, R14, R3.reuse, 0x2 ;  /* 0x000000030e067211 */ /* 0x084fe200078c10ff */
[----:B------:R1:W-:Y:S01]  /*9f00*/  @P1 STG.E [R8.64], R62 ;  /* 0x0000003e08001986 */ /* 0x0003e2000c10190c */
[----:B------:R-:W-:Y:S02]  /*9f10*/  ISETP.LT.AND P3, PT, R98, c[0x0][0x17c], !P0 ;  /* 0x00005f0062007a0c */ /* 0x000fe40004761270 */
[----:B------:R-:W-:Y:S01]  /*9f20*/  LEA.HI.X.SX32 R7, R14, R2, 0x2, P6 ;  /* 0x000000020e077211 */ /* 0x000fe200030f16ff */
[----:B------:R-:W-:Y:S01]  /*9f30*/  IMAD R14, R13, 0x2, R12 ;  /* 0x000000020d0e7824 */ /* 0x000fe200078e020c */
[----:B------:R-:W-:Y:S01]  /*9f40*/  LOP3.LUT R102, R115, 0x5c, R114, 0xfe, !PT ;  /* 0x0000005c73667812 */ /* 0x000fe200078efe72 */
[----:B------:R2:W-:Y:S01]  /*9f50*/  @P5 STG.E [R10.64], R58 ;  /* 0x0000003a0a005986 */ /* 0x0005e2000c10190c */
[----:B-1----:R-:W-:-:S02]  /*9f60*/  LEA R8, P6, R12, R3, 0x2 ;  /* 0x000000030c087211 */ /* 0x002fc400078c10ff */
[----:B------:R-:W-:Y:S02]  /*9f70*/  ISETP.LT.AND P2, PT, R102, c[0x0][0x17c], !P0 ;  /* 0x00005f0066007a0c */ /* 0x000fe40004741270 */
[-C--:B------:R-:W-:Y:S01]  /*9f80*/  LEA.HI.X.SX32 R9, R12, R2.reuse, 0x2, P6 ;  /* 0x000000020c097211 */ /* 0x080fe200030f16ff */
[----:B------:R-:W-:Y:S01]  /*9f90*/  IMAD R12, R13, 0x2, R14 ;  /* 0x000000020d0c7824 */ /* 0x000fe200078e020e */
[C---:B--2---:R-:W-:Y:S02]  /*9fa0*/  LEA R10, P6, R14.reuse, R3, 0x2 ;  /* 0x000000030e0a7211 */ /* 0x044fe400078c10ff */
[----:B------:R-:W-:Y:S01]  /*9fb0*/  LOP3.LUT R96, R115, 0x5e, R114, 0xfe, !PT ;  /* 0x0000005e73607812 */ /* 0x000fe200078efe72 */
[----:B------:R1:W-:Y:S01]  /*9fc0*/  @P4 STG.E [R4.64], R66 ;  /* 0x0000004204004986 */ /* 0x0003e2000c10190c */
[----:B------:R-:W-:Y:S01]  /*9fd0*/  LEA.HI.X.SX32 R11, R14, R2, 0x2, P6 ;  /* 0x000000020e0b7211 */ /* 0x000fe200030f16ff */
[----:B------:R-:W-:Y:S01]  /*9fe0*/  IMAD R14, R13, 0x2, R12 ;  /* 0x000000020d0e7824 */ /* 0x000fe200078e020c */
[----:B------:R-:W-:-:S02]  /*9ff0*/  ISETP.LT.AND P1, PT, R96, c[0x0][0x17c], !P0 ;  /* 0x00005f0060007a0c */ /* 0x000fc40004721270 */
[----:B------:R-:W-:Y:S01]  /*a000*/  LOP3.LUT R95, R115, 0x60, R114, 0xfe, !PT ;  /* 0x00000060735f7812 */ /* 0x000fe200078efe72 */
[----:B------:R2:W-:Y:S01]  /*a010*/  @P3 STG.E [R6.64], R70 ;  /* 0x0000004606003986 */ /* 0x0005e2000c10190c */
[CC--:B-1----:R-:W-:Y:S02]  /*a020*/  LEA R4, P6, R12.reuse, R3.reuse, 0x2 ;  /* 0x000000030c047211 */ /* 0x0c2fe400078c10ff */
        /* <DEDUP_REMOVED lines=25> */
[----:B------:R-:W-:Y:S01]  /*a1c0*/  LEA.HI.X.SX32 R5, R12, R2, 0x2, P6 ;  /* 0x000000020c057211 */ /* 0x000fe200030f16ff */
[----:B------:R-:W-:Y:S01]  /*a1d0*/  IMAD R12, R13, 0x2, R14 ;  /* 0x000000020d0c7824 */ /* 0x000fe200078e020e */
[----:B--2---:R-:W-:Y:S01]  /*a1e0*/  LEA R6, P6, R14, R3, 0x2 ;  /* 0x000000030e067211 */ /* 0x004fe200078c10ff */
[----:B------:R1:W-:Y:S01]  /*a1f0*/  @P3 STG.E [R8.64], R47 ;  /* 0x0000002f08003986 */ /* 0x0003e2000c10190c */
[----:B------:R-:W-:-:S02]  /*a200*/  LOP3.LUT R90, R115, 0x6a, R114, 0xfe, !PT ;  /* 0x0000006a735a7812 */ /* 0x000fc400078efe72 */
[-C--:B------:R-:W-:Y:S01]  /*a210*/  LEA.HI.X.SX32 R7, R14, R2.reuse, 0x2, P6 ;  /* 0x000000020e077211 */ /* 0x080fe200030f16ff */
[----:B------:R-:W-:Y:S01]  /*a220*/  IMAD R14, R13, 0x2, R12 ;  /* 0x000000020d0e7824 */ /* 0x000fe200078e020c */
[----:B------:R-:W-:Y:S01]  /*a230*/  ISETP.LT.AND P5, PT, R90, c[0x0][0x17c], !P0 ;  /* 0x00005f005a007a0c */ /* 0x000fe200047a1270 */
[----:B------:R2:W-:Y:S01]  /*a240*/  @P2 STG.E [R10.64], R43 ;  /* 0x0000002b0a002986 */ /* 0x0005e2000c10190c */
[CC--:B-1----:R-:W-:Y:S02]  /*a250*/  LEA R8, P6, R12.reuse, R3.reuse, 0x2 ;  /* 0x000000030c087211 */ /* 0x0c2fe400078c10ff */
[----:B------:R-:W-:Y:S02]  /*a260*/  LOP3.LUT R89, R115, 0x6c, R114, 0xfe, !PT ;  /* 0x0000006c73597812 */ /* 0x000fe400078efe72 */
[----:B------:R-:W-:Y:S01]  /*a270*/  LEA.HI.X.SX32 R9, R12, R2, 0x2, P6 ;  /* 0x000000020c097211 */ /* 0x000fe200030f16ff */
[----:B------:R-:W-:Y:S01]  /*a280*/  IMAD R12, R13, 0x2, R14 ;  /* 0x000000020d0c7824 */ /* 0x000fe200078e020e */
[----:B--2---:R-:W-:-:S02]  /*a290*/  LEA R10, P6, R14, R3, 0x2 ;  /* 0x000000030e0a7211 */ /* 0x004fc400078c10ff */
[C-C-:B------:R-:W-:Y:S01]  /*a2a0*/  LOP3.LUT R88, R115.reuse, 0x6e, R114.reuse, 0xfe, !PT ;  /* 0x0000006e73587812 */ /* 0x140fe200078efe72 */
[----:B------:R1:W-:Y:S01]  /*a2b0*/  @P1 STG.E [R4.64], R39 ;  /* 0x0000002704001986 */ /* 0x0003e2000c10190c */
[C-C-:B------:R-:W-:Y:S02]  /*a2c0*/  LOP3.LUT R81, R115.reuse, 0x70, R114.reuse, 0xfe, !PT ;  /* 0x0000007073517812 */ /* 0x140fe400078efe72 */
[----:B------:R-:W-:Y:S02]  /*a2d0*/  LOP3.LUT R80, R115, 0x72, R114, 0xfe, !PT ;  /* 0x0000007273507812 */ /* 0x000fe400078efe72 */
[----:B------:R-:W-:Y:S01]  /*a2e0*/  LEA.HI.X.SX32 R11, R14, R2, 0x2, P6 ;  /* 0x000000020e0b7211 */ /* 0x000fe200030f16ff */
[----:B------:R-:W-:Y:S01]  /*a2f0*/  IMAD R14, R13, 0x2, R12 ;  /* 0x000000020d0e7824 */ /* 0x000fe200078e020c */
[----:B------:R-:W-:Y:S02]  /*a300*/  ISETP.LT.AND P4, PT, R89, c[0x0][0x17c], !P0 ;  /* 0x00005f0059007a0c */ /* 0x000fe40004781270 */
[----:B------:R-:W-:-:S02]  /*a310*/  ISETP.LT.AND P3, PT, R88, c[0x0][0x17c], !P0 ;  /* 0x00005f0058007a0c */ /* 0x000fc40004761270 */
[-C--:B-1----:R-:W-:Y:S02]  /*a320*/  LEA R4, P6, R12, R3.reuse, 0x2 ;  /* 0x000000030c047211 */ /* 0x082fe400078c10ff */
[----:B------:R-:W-:Y:S02]  /*a330*/  ISETP.LT.AND P2, PT, R81, c[0x0][0x17c], !P0 ;  /* 0x00005f0051007a0c */ /* 0x000fe40004741270 */
[----:B------:R-:W-:Y:S02]  /*a340*/  ISETP.LT.AND P1, PT, R80, c[0x0][0x17c], !P0 ;  /* 0x00005f0050007a0c */ /* 0x000fe40004721270 */
[----:B------:R-:W-:Y:S01]  /*a350*/  LEA.HI.X.SX32 R5, R12, R2, 0x2, P6 ;  /* 0x000000020c057211 */ /* 0x000fe200030f16ff */
[C---:B------:R-:W-:Y:S01]  /*a360*/  IMAD R12, R13.reuse, 0x2, R14 ;  /* 0x000000020d0c7824 */ /* 0x040fe200078e020e */
[----:B------:R1:W-:Y:S03]  /*a370*/  @P5 STG.E [R6.64], R35 ;  /* 0x0000002306005986 */ /* 0x0003e6000c10190c */
[----:B------:R-:W-:Y:S01]  /*a380*/  IMAD R16, R13, 0x2, R12 ;  /* 0x000000020d107824 */ /* 0x000fe200078e020c */
[----:B------:R-:W-:Y:S01]  /*a390*/  @P4 STG.E [R8.64], R31 ;  /* 0x0000001f08004986 */ /* 0x000fe2000c10190c */
[----:B-1----:R-:W-:-:S02]  /*a3a0*/  LEA R6, P6, R14, R3, 0x2 ;  /* 0x000000030e067211 */ /* 0x002fc400078c10ff */
[C---:B------:R-:W-:Y:S02]  /*a3b0*/  IMAD R18, R13.reuse, 0x2, R16 ;  /* 0x000000020d127824 */ /* 0x040fe400078e0210 */
[----:B------:R-:W-:Y:S01]  /*a3c0*/  LEA.HI.X.SX32 R7, R14, R2, 0x2, P6 ;  /* 0x000000020e077211 */ /* 0x000fe200030f16ff */
[----:B------:R1:W-:Y:S01]  /*a3d0*/  @P3 STG.E [R10.64], R27 ;  /* 0x0000001b0a003986 */ /* 0x0003e2000c10190c */
[----:B------:R-:W-:-:S03]  /*a3e0*/  IMAD R20, R13, 0x2, R18 ;  /* 0x000000020d147824 */ /* 0x000fc600078e0212 */
[----:B------:R2:W-:Y:S01]  /*a3f0*/  @P2 STG.E [R4.64], R23 ;  /* 0x0000001704002986 */ /* 0x0005e2000c10190c */
[----:B------:R-:W-:-:S03]  /*a400*/  LOP3.LUT R52, R115, 0x74, R114, 0xfe, !PT ;  /* 0x0000007473347812 */ /* 0x000fc600078efe72 */
[----:B------:R3:W-:Y:S01]  /*a410*/  @P1 STG.E [R6.64], R19 ;  /* 0x0000001306001986 */ /* 0x0007e2000c10190c */
[C-C-:B------:R-:W-:Y:S02]  /*a420*/  LOP3.LUT R40, R115.reuse, 0x76, R114.reuse, 0xfe, !PT ;  /* 0x0000007673287812 */ /* 0x140fe400078efe72 */
[-C--:B-1----:R-:W-:Y:S02]  /*a430*/  LEA R10, P1, R16, R3.reuse, 0x2 ;  /* 0x00000003100a7211 */ /* 0x082fe400078210ff */
[C-C-:B------:R-:W-:Y:S02]  /*a440*/  LOP3.LUT R44, R115.reuse, 0x78, R114.reuse, 0xfe, !PT ;  /* 0x00000078732c7812 */ /* 0x140fe400078efe72 */
[----:B------:R-:W-:Y:S02]  /*a450*/  LEA R8, P6, R12, R3, 0x2 ;  /* 0x000000030c087211 */ /* 0x000fe400078c10ff */
[----:B------:R-:W-:Y:S02]  /*a460*/  LEA.HI.X.SX32 R11, R16, R2, 0x2, P1 ;  /* 0x00000002100b7211 */ /* 0x000fe400008f16ff */
[----:B------:R-:W-:-:S02]  /*a470*/  LOP3.LUT R48, R115, 0x7a, R114, 0xfe, !PT ;  /* 0x0000007a73307812 */ /* 0x000fc400078efe72 */
[----:B--2---:R-:W-:Y:S02]  /*a480*/  LEA R4, P1, R20, R3, 0x2 ;  /* 0x0000000314047211 */ /* 0x004fe400078210ff */
[C-C-:B------:R-:W-:Y:S02]  /*a490*/  LOP3.LUT R0, R115.reuse, 0x7c, R114.reuse, 0xfe, !PT ;  /* 0x0000007c73007812 */ /* 0x140fe400078efe72 */
[----:B------:R-:W-:Y:S02]  /*a4a0*/  ISETP.LT.AND P5, PT, R52, c[0x0][0x17c], !P0 ;  /* 0x00005f0034007a0c */ /* 0x000fe400047a1270 */
[----:B------:R-:W-:Y:S02]  /*a4b0*/  LOP3.LUT R114, R115, 0x7e, R114, 0xfe, !PT ;  /* 0x0000007e73727812 */ /* 0x000fe400078efe72 */
[----:B------:R-:W-:Y:S01]  /*a4c0*/  ISETP.LT.AND P4, PT, R40, c[0x0][0x17c], !P0 ;  /* 0x00005f0028007a0c */ /* 0x000fe20004781270 */
[----:B------:R-:W-:Y:S01]  /*a4d0*/  IMAD R22, R13, 0x2, R20 ;  /* 0x000000020d167824 */ /* 0x000fe200078e0214 */
[----:B------:R-:W-:-:S02]  /*a4e0*/  ISETP.LT.AND P3, PT, R44, c[0x0][0x17c], !P0 ;  /* 0x00005f002c007a0c */ /* 0x000fc40004761270 */
[-C--:B------:R-:W-:Y:S02]  /*a4f0*/  LEA.HI.X.SX32 R9, R12, R2.reuse, 0x2, P6 ;  /* 0x000000020c097211 */ /* 0x080fe400030f16ff */
[----:B------:R-:W-:Y:S02]  /*a500*/  ISETP.LT.AND P2, PT, R48, c[0x0][0x17c], !P0 ;  /* 0x00005f0030007a0c */ /* 0x000fe40004741270 */
[----:B------:R-:W-:Y:S02]  /*a510*/  LEA R14, P6, R18, R3, 0x2 ;  /* 0x00000003120e7211 */ /* 0x000fe400078c10ff */
[----:B------:R-:W-:Y:S02]  /*a520*/  LEA.HI.X.SX32 R5, R20, R2, 0x2, P1 ;  /* 0x0000000214057211 */ /* 0x000fe400008f16ff */
[----:B------:R-:W-:Y:S02]  /*a530*/  ISETP.LT.AND P1, PT, R0, c[0x0][0x17c], !P0 ;  /* 0x00005f0000007a0c */ /* 0x000fe40004721270 */
[----:B------:R-:W-:-:S02]  /*a540*/  ISETP.LT.AND P0, PT, R114, c[0x0][0x17c], !P0 ;  /* 0x00005f0072007a0c */ /* 0x000fc40004701270 */
[-C--:B------:R-:W-:Y:S02]  /*a550*/  LEA.HI.X.SX32 R15, R18, R2.reuse, 0x2, P6 ;  /* 0x00000002120f7211 */ /* 0x080fe400030f16ff */
[CC--:B------:R-:W-:Y:S01]  /*a560*/  LEA R12, P6, R22.reuse, R3.reuse, 0x2 ;  /* 0x00000003160c7211 */ /* 0x0c0fe200078c10ff */
[----:B------:R-:W-:Y:S01]  /*a570*/  IMAD R16, R13, 0x2, R22 ;  /* 0x000000020d107824 */ /* 0x000fe200078e0216 */
[----:B------:R1:W-:Y:S02]  /*a580*/  @P5 STG.E [R8.64], R63 ;  /* 0x0000003f08005986 */ /* 0x0003e4000c10190c */
[----:B------:R-:W-:Y:S02]  /*a590*/  LEA.HI.X.SX32 R13, R22, R2, 0x2, P6 ;  /* 0x00000002160d7211 */ /* 0x000fe400030f16ff */
[----:B------:R1:W-:Y:S01]  /*a5a0*/  @P4 STG.E [R10.64], R59 ;  /* 0x0000003b0a004986 */ /* 0x0003e2000c10190c */
[----:B---3--:R-:W-:-:S03]  /*a5b0*/  LEA R6, P6, R16, R3, 0x2 ;  /* 0x0000000310067211 */ /* 0x008fc600078c10ff */
[----:B------:R1:W-:Y:S04]  /*a5c0*/  @P3 STG.E [R14.64], R67 ;  /* 0x000000430e003986 */ /* 0x0003e8000c10190c */
[----:B------:R1:W-:Y:S01]  /*a5d0*/  @P2 STG.E [R4.64], R71 ;  /* 0x0000004704002986 */ /* 0x0003e2000c10190c */
[----:B------:R-:W-:-:S03]  /*a5e0*/  LEA.HI.X.SX32 R7, R16, R2, 0x2, P6 ;  /* 0x0000000210077211 */ /* 0x000fc600030f16ff */
[----:B------:R1:W-:Y:S01]  /*a5f0*/  @P1 STG.E [R12.64], R75 ;  /* 0x0000004b0c001986 */ /* 0x0003e2000c10190c */
[----:B------:R-:W-:Y:S05]  /*a600*/  @!P0 EXIT ;  /* 0x000000000000894d */ /* 0x000fea0003800000 */
[----:B------:R-:W-:Y:S01]  /*a610*/  STG.E [R6.64], R79 ;  /* 0x0000004f06007986 */ /* 0x000fe2000c10190c */
[----:B------:R-:W-:Y:S05]  /*a620*/  EXIT ;  /* 0x000000000000794d */ /* 0x000fea0003800000 */
.L_x_3:
[----:B------:R-:W-:-:S00]  /*a630*/  BRA `(.L_x_3) ;  /* 0xfffffff000007947 */ /* 0x000fc0000383ffff */
[----:B------:R-:W-:-:S00]  /*a640*/  NOP ;  /* 0x0000000000007918 */ /* 0x000fc00000000000 */
        /* <DEDUP_REMOVED lines=11> */
.L_x_4:


//--------------------- .nv.shared.matmul_kernel  --------------------------
	.section	.nv.shared.matmul_kernel,"aw",@nobits
	.sectionflags	@""
	.align	16
